	.target	sm_100a

	.elftype	@"ET_EXEC"


//--------------------- .note.nv.tkinfo           --------------------------
	.section	.note.nv.tkinfo,"",@"SHT_NOTE"
	.sectionflags	@"SHF_NOTE_NV_TKINFO"
	.tkinfo
        /*0018*/ 	.word	0x00000002
        /*0030*/ 	.string	""
        /*0030*/ 	.string	"ptxas"
        /*0030*/ 	.string	"Cuda compilation tools, release 13.0, V13.0.88"
        /*0030*/ 	.string	"Build cuda_13.0.r13.0/compiler.36424714_0"
        /*0030*/ 	.string	"-arch sm_100a -m 64 "



//--------------------- .note.nv.cuinfo           --------------------------
	.section	.note.nv.cuinfo,"",@"SHT_NOTE"
	.sectionflags	@"SHF_NOTE_NV_CUINFO"
        /*0018*/ 	.short	0x0002
        /*001a*/ 	.short	0x0064
        /*001c*/ 	.short	0x0082
	.zero		2


//--------------------- .nv.info                  --------------------------
	.section	.nv.info,"",@"SHT_CUDA_INFO"
	.align	4


	//----- nvinfo : EIATTR_REGCOUNT
	.align		4
        /*0000*/ 	.byte	0x04, 0x2f
        /*0002*/ 	.short	(.L_19 - .L_18)
	.align		4
.L_18:
        /*0004*/ 	.word	index@(_ZN7cutlass13device_kernelINS_4gemm6kernel13GemmUniversalIN4cute5tupleIJiiiiEEENS1_10collective13CollectiveMmaINS1_35MainloopSm100TmaUmmaWarpSpecializedILi6ELi2ELi4ENS5_IJNS4_1CILi1EEESB_SB_EEEEENS5_IJNSA_ILi64EEESE_NSA_ILi128EEEEEENS_6half_tENS5_IJSB_llEEESH_NS5_IJlSB_lEEENS4_8TiledMMAINS4_8MMA_AtomIJNS4_20SM100_MMA_F16BF16_SSISH_SH_fLi64ELi64ELNS4_4UMMA5MajorE1ELSO_0ELNSN_7ScaleInE0ELSP_0EEEEEENS4_6LayoutISC_NS5_IJNSA_ILi0EEEST_ST_EEEEENS5_IJNS4_10UnderscoreESW_SW_EEEEENS4_13SM90_TMA_LOADENS4_14ComposedLayoutINS4_7SwizzleILi3ELi4ELi3EEENS4_18smem_ptr_flag_bitsILi16EEENSS_INS5_IJSE_NSA_ILi8EEEEEENS5_IJSB_SE_EEEEEEEvNS4_8identityESZ_NS10_IS12_S14_NSS_INS5_IJS15_SE_EEENS5_IJSE_SB_EEEEEEEvS1A_EENS_8epilogue10collective18CollectiveEpilogueINS1G_23Sm100TmaWarpSpecializedILi3ELi2ELi16ELb1ELb0EEEJSG_NS5_IJNSS_ISE_SB_EENSS_INSA_ILi32EEESB_EEEEESH_SJ_SH_SJ_NS1G_6fusion15FusionCallbacksIS1K_NS1P_17LinearCombinationISH_fSH_fLNS_15FloatRoundStyleE2EEESG_S1O_JEEENS4_5SM1004TMEM4LOAD26SM100_TMEM_LOAD_16dp256b4xESZ_NS10_INS11_ILi2ELi4ELi3EEES14_NSS_INS5_IJS15_S1M_EEENS5_IJS1M_SB_EEEEEEENS4_17SM75_U32x4_LDSM_NENS4_14SM90_TMA_STOREES23_NS4_17SM90_U32x4_STSM_NENS4_39AutoVectorizingCopyWithAssumedAlignmentILi128EEEEEEvvEEEEvNT_6ParamsE)
        /*0008*/ 	.word	0x0000004f


	//----- nvinfo : EIATTR_FRAME_SIZE
	.align		4
.L_19:
        /*000c*/ 	.byte	0x04, 0x11
        /*000e*/ 	.short	(.L_21 - .L_20)
	.align		4
.L_20:
        /*0010*/ 	.word	index@($__internal_2_$__cuda_sm10x_tcgen05_guardrail_trap_unallocated_columns_being_dealloced)
        /*0014*/ 	.word	0x00000000


	//----- nvinfo : EIATTR_FRAME_SIZE
	.align		4
.L_21:
        /*0018*/ 	.byte	0x04, 0x11
        /*001a*/ 	.short	(.L_23 - .L_22)
	.align		4
.L_22:
        /*001c*/ 	.word	index@($__internal_1_$__cuda_sm10x_tcgen05_guardrail_trap_phase_invalid_during_alloc)
        /*0020*/ 	.word	0x00000000


	//----- nvinfo : EIATTR_FRAME_SIZE
	.align		4
.L_23:
        /*0024*/ 	.byte	0x04, 0x11
        /*0026*/ 	.short	(.L_25 - .L_24)
	.align		4
.L_24:
        /*0028*/ 	.word	index@($__internal_0_$__cuda_sm10x_tcgen05_guardrail_trap_col_being_dealloced_not_returned_by_alloc)
        /*002c*/ 	.word	0x00000000


	//----- nvinfo : EIATTR_FRAME_SIZE
	.align		4
.L_25:
        /*0030*/ 	.byte	0x04, 0x11
        /*0032*/ 	.short	(.L_27 - .L_26)
	.align		4
.L_26:
        /*0034*/ 	.word	index@(_ZN7cutlass13device_kernelINS_4gemm6kernel13GemmUniversalIN4cute5tupleIJiiiiEEENS1_10collective13CollectiveMmaINS1_35MainloopSm100TmaUmmaWarpSpecializedILi6ELi2ELi4ENS5_IJNS4_1CILi1EEESB_SB_EEEEENS5_IJNSA_ILi64EEESE_NSA_ILi128EEEEEENS_6half_tENS5_IJSB_llEEESH_NS5_IJlSB_lEEENS4_8TiledMMAINS4_8MMA_AtomIJNS4_20SM100_MMA_F16BF16_SSISH_SH_fLi64ELi64ELNS4_4UMMA5MajorE1ELSO_0ELNSN_7ScaleInE0ELSP_0EEEEEENS4_6LayoutISC_NS5_IJNSA_ILi0EEEST_ST_EEEEENS5_IJNS4_10UnderscoreESW_SW_EEEEENS4_13SM90_TMA_LOADENS4_14ComposedLayoutINS4_7SwizzleILi3ELi4ELi3EEENS4_18smem_ptr_flag_bitsILi16EEENSS_INS5_IJSE_NSA_ILi8EEEEEENS5_IJSB_SE_EEEEEEEvNS4_8identityESZ_NS10_IS12_S14_NSS_INS5_IJS15_SE_EEENS5_IJSE_SB_EEEEEEEvS1A_EENS_8epilogue10collective18CollectiveEpilogueINS1G_23Sm100TmaWarpSpecializedILi3ELi2ELi16ELb1ELb0EEEJSG_NS5_IJNSS_ISE_SB_EENSS_INSA_ILi32EEESB_EEEEESH_SJ_SH_SJ_NS1G_6fusion15FusionCallbacksIS1K_NS1P_17LinearCombinationISH_fSH_fLNS_15FloatRoundStyleE2EEESG_S1O_JEEENS4_5SM1004TMEM4LOAD26SM100_TMEM_LOAD_16dp256b4xESZ_NS10_INS11_ILi2ELi4ELi3EEES14_NSS_INS5_IJS15_S1M_EEENS5_IJS1M_SB_EEEEEEENS4_17SM75_U32x4_LDSM_NENS4_14SM90_TMA_STOREES23_NS4_17SM90_U32x4_STSM_NENS4_39AutoVectorizingCopyWithAssumedAlignmentILi128EEEEEEvvEEEEvNT_6ParamsE)
        /*0038*/ 	.word	0x00000000


	//----- nvinfo : EIATTR_MIN_STACK_SIZE
	.align		4
.L_27:
        /*003c*/ 	.byte	0x04, 0x12
        /*003e*/ 	.short	(.L_29 - .L_28)
	.align		4
.L_28:
        /*0040*/ 	.word	index@(_ZN7cutlass13device_kernelINS_4gemm6kernel13GemmUniversalIN4cute5tupleIJiiiiEEENS1_10collective13CollectiveMmaINS1_35MainloopSm100TmaUmmaWarpSpecializedILi6ELi2ELi4ENS5_IJNS4_1CILi1EEESB_SB_EEEEENS5_IJNSA_ILi64EEESE_NSA_ILi128EEEEEENS_6half_tENS5_IJSB_llEEESH_NS5_IJlSB_lEEENS4_8TiledMMAINS4_8MMA_AtomIJNS4_20SM100_MMA_F16BF16_SSISH_SH_fLi64ELi64ELNS4_4UMMA5MajorE1ELSO_0ELNSN_7ScaleInE0ELSP_0EEEEEENS4_6LayoutISC_NS5_IJNSA_ILi0EEEST_ST_EEEEENS5_IJNS4_10UnderscoreESW_SW_EEEEENS4_13SM90_TMA_LOADENS4_14ComposedLayoutINS4_7SwizzleILi3ELi4ELi3EEENS4_18smem_ptr_flag_bitsILi16EEENSS_INS5_IJSE_NSA_ILi8EEEEEENS5_IJSB_SE_EEEEEEEvNS4_8identityESZ_NS10_IS12_S14_NSS_INS5_IJS15_SE_EEENS5_IJSE_SB_EEEEEEEvS1A_EENS_8epilogue10collective18CollectiveEpilogueINS1G_23Sm100TmaWarpSpecializedILi3ELi2ELi16ELb1ELb0EEEJSG_NS5_IJNSS_ISE_SB_EENSS_INSA_ILi32EEESB_EEEEESH_SJ_SH_SJ_NS1G_6fusion15FusionCallbacksIS1K_NS1P_17LinearCombinationISH_fSH_fLNS_15FloatRoundStyleE2EEESG_S1O_JEEENS4_5SM1004TMEM4LOAD26SM100_TMEM_LOAD_16dp256b4xESZ_NS10_INS11_ILi2ELi4ELi3EEES14_NSS_INS5_IJS15_S1M_EEENS5_IJS1M_SB_EEEEEEENS4_17SM75_U32x4_LDSM_NENS4_14SM90_TMA_STOREES23_NS4_17SM90_U32x4_STSM_NENS4_39AutoVectorizingCopyWithAssumedAlignmentILi128EEEEEEvvEEEEvNT_6ParamsE)
        /*0044*/ 	.word	0x00000000
.L_29:


//--------------------- .nv.compat                --------------------------
	.section	.nv.compat,"",@"SHT_CUDA_COMPAT_INFO"
	.align	4
        /*0000*/ 	.byte	0x02, 0x09, 0x01, 0x00, 0x02, 0x02, 0x02, 0x00, 0x02, 0x05, 0x05, 0x00, 0x03, 0x07, 0x01, 0x01
        /*0010*/ 	.byte	0x02, 0x03, 0x01, 0x00, 0x02, 0x06, 0x01, 0x00, 0x04, 0x0b, 0x08, 0x00, 0x09, 0x00, 0x00, 0x00
        /*0020*/ 	.byte	0x00, 0x00, 0x00, 0x00


//--------------------- .nv.info._ZN7cutlass13device_kernelINS_4gemm6kernel13GemmUniversalIN4cute5tupleIJiiiiEEENS1_10collective13CollectiveMmaINS1_35MainloopSm100TmaUmmaWarpSpecializedILi6ELi2ELi4ENS5_IJNS4_1CILi1EEESB_SB_EEEEENS5_IJNSA_ILi64EEESE_NSA_ILi128EEEEEENS_6half_tENS5_IJSB_llEEESH_NS5_IJlSB_lEEENS4_8TiledMMAINS4_8MMA_AtomIJNS4_20SM100_MMA_F16BF16_SSISH_SH_fLi64ELi64ELNS4_4UMMA5MajorE1ELSO_0ELNSN_7ScaleInE0ELSP_0EEEEEENS4_6LayoutISC_NS5_IJNSA_ILi0EEEST_ST_EEEEENS5_IJNS4_10UnderscoreESW_SW_EEEEENS4_13SM90_TMA_LOADENS4_14ComposedLayoutINS4_7SwizzleILi3ELi4ELi3EEENS4_18smem_ptr_flag_bitsILi16EEENSS_INS5_IJSE_NSA_ILi8EEEEEENS5_IJSB_SE_EEEEEEEvNS4_8identityESZ_NS10_IS12_S14_NSS_INS5_IJS15_SE_EEENS5_IJSE_SB_EEEEEEEvS1A_EENS_8epilogue10collective18CollectiveEpilogueINS1G_23Sm100TmaWarpSpecializedILi3ELi2ELi16ELb1ELb0EEEJSG_NS5_IJNSS_ISE_SB_EENSS_INSA_ILi32EEESB_EEEEESH_SJ_SH_SJ_NS1G_6fusion15FusionCallbacksIS1K_NS1P_17LinearCombinationISH_fSH_fLNS_15FloatRoundStyleE2EEESG_S1O_JEEENS4_5SM1004TMEM4LOAD26SM100_TMEM_LOAD_16dp256b4xESZ_NS10_INS11_ILi2ELi4ELi3EEES14_NSS_INS5_IJS15_S1M_EEENS5_IJS1M_SB_EEEEEEENS4_17SM75_U32x4_LDSM_NENS4_14SM90_TMA_STOREES23_NS4_17SM90_U32x4_STSM_NENS4_39AutoVectorizingCopyWithAssumedAlignmentILi128EEEEEEvvEEEEvNT_6ParamsE --------------------------
	.section	.nv.info._ZN7cutlass13device_kernelINS_4gemm6kernel13GemmUniversalIN4cute5tupleIJiiiiEEENS1_10collective13CollectiveMmaINS1_35MainloopSm100TmaUmmaWarpSpecializedILi6ELi2ELi4ENS5_IJNS4_1CILi1EEESB_SB_EEEEENS5_IJNSA_ILi64EEESE_NSA_ILi128EEEEEENS_6half_tENS5_IJSB_llEEESH_NS5_IJlSB_lEEENS4_8TiledMMAINS4_8MMA_AtomIJNS4_20SM100_MMA_F16BF16_SSISH_SH_fLi64ELi64ELNS4_4UMMA5MajorE1ELSO_0ELNSN_7ScaleInE0ELSP_0EEEEEENS4_6LayoutISC_NS5_IJNSA_ILi0EEEST_ST_EEEEENS5_IJNS4_10UnderscoreESW_SW_EEEEENS4_13SM90_TMA_LOADENS4_14ComposedLayoutINS4_7SwizzleILi3ELi4ELi3EEENS4_18smem_ptr_flag_bitsILi16EEENSS_INS5_IJSE_NSA_ILi8EEEEEENS5_IJSB_SE_EEEEEEEvNS4_8identityESZ_NS10_IS12_S14_NSS_INS5_IJS15_SE_EEENS5_IJSE_SB_EEEEEEEvS1A_EENS_8epilogue10collective18CollectiveEpilogueINS1G_23Sm100TmaWarpSpecializedILi3ELi2ELi16ELb1ELb0EEEJSG_NS5_IJNSS_ISE_SB_EENSS_INSA_ILi32EEESB_EEEEESH_SJ_SH_SJ_NS1G_6fusion15FusionCallbacksIS1K_NS1P_17LinearCombinationISH_fSH_fLNS_15FloatRoundStyleE2EEESG_S1O_JEEENS4_5SM1004TMEM4LOAD26SM100_TMEM_LOAD_16dp256b4xESZ_NS10_INS11_ILi2ELi4ELi3EEES14_NSS_INS5_IJS15_S1M_EEENS5_IJS1M_SB_EEEEEEENS4_17SM75_U32x4_LDSM_NENS4_14SM90_TMA_STOREES23_NS4_17SM90_U32x4_STSM_NENS4_39AutoVectorizingCopyWithAssumedAlignmentILi128EEEEEEvvEEEEvNT_6ParamsE,"",@"SHT_CUDA_INFO"
	.sectionflags	@""
	.align	4


	//----- nvinfo : EIATTR_CUDA_API_VERSION
	.align		4
        /*0000*/ 	.byte	0x04, 0x37
        /*0002*/ 	.short	(.L_31 - .L_30)
.L_30:
        /*0004*/ 	.word	0x00000082


	//----- nvinfo : EIATTR_KPARAM_INFO
	.align		4
.L_31:
        /*0008*/ 	.byte	0x04, 0x17
        /*000a*/ 	.short	(.L_33 - .L_32)
.L_32:
        /*000c*/ 	.word	0x00000000
        /*0010*/ 	.short	0x0000
        /*0012*/ 	.short	0x0000
        /*0014*/ 	.byte	0x00, 0xf0, 0x01, 0x20


	//----- nvinfo : EIATTR_AT_ENTRY_FRAGMENTS
	.align		4
.L_33:
        /*0018*/ 	.byte	0x04, 0x4f
        /*001a*/ 	.short	(.L_35 - .L_34)


	//   ....[0]....
.L_34:
        /*001c*/ 	.word	0x00000006


	//----- nvinfo : EIATTR_RESERVED_SMEM_USED
	.align		4
.L_35:
        /*0020*/ 	.byte	0x01, 0x41
	.zero		2


	//----- nvinfo : EIATTR_SPARSE_MMA_MASK
	.align		4
        /*0024*/ 	.byte	0x03, 0x50
        /*0026*/ 	.short	0x0000


	//----- nvinfo : EIATTR_TCGEN05_1CTA_USED
	.align		4
        /*0028*/ 	.byte	0x01, 0x51
	.zero		2


	//----- nvinfo : EIATTR_MAXREG_COUNT
	.align		4
        /*002c*/ 	.byte	0x03, 0x1b
        /*002e*/ 	.short	0x00ff


	//----- nvinfo : EIATTR_NUM_BARRIERS
	.align		4
        /*0030*/ 	.byte	0x02, 0x4c
        /*0032*/ 	.byte	0x07
	.zero		1


	//----- nvinfo : EIATTR_EXTERNS
	.align		4
        /*0034*/ 	.byte	0x04, 0x0f
        /*0036*/ 	.short	(.L_37 - .L_36)


	//   ....[0]....
	.align		4
.L_36:
        /*0038*/ 	.word	index@(__assertfail)


	//----- nvinfo : EIATTR_MERCURY_ISA_VERSION
	.align		4
.L_37:
        /*003c*/ 	.byte	0x03, 0x5f
        /*003e*/ 	.short	0x0101


	//----- nvinfo : EIATTR_INT_WARP_WIDE_INSTR_OFFSETS
	.align		4
        /*0040*/ 	.byte	0x04, 0x31
        /*0042*/ 	.short	(.L_39 - .L_38)


	//   ....[0]....
.L_38:
        /*0044*/ 	.word	0x00001ea0


	//   ....[1]....
        /*0048*/ 	.word	0x00003c10


	//   ....[2]....
        /*004c*/ 	.word	0x00003c40


	//   ....[3]....
        /*0050*/ 	.word	0x00003c90


	//   ....[4]....
        /*0054*/ 	.word	0x00004570


	//   ....[5]....
        /*0058*/ 	.word	0x00004590


	//   ....[6]....
        /*005c*/ 	.word	0x00004860


	//   ....[7]....
        /*0060*/ 	.word	0x00004990


	//----- nvinfo : EIATTR_COOP_GROUP_MASK_REGIDS
	.align		4
.L_39:
        /*0064*/ 	.byte	0x04, 0x29
        /*0066*/ 	.short	(.L_41 - .L_40)


	//   ....[0]....
.L_40:
        /*0068*/ 	.word	0xffffffff


	//   ....[1]....
        /*006c*/ 	.word	0xffffffff


	//   ....[2]....
        /*0070*/ 	.word	0xffffffff


	//   ....[3]....
        /*0074*/ 	.word	0xffffffff


	//   ....[4]....
        /*0078*/ 	.word	0xffffffff


	//   ....[5]....
        /*007c*/ 	.word	0xffffffff


	//   ....[6]....
        /*0080*/ 	.word	0xffffffff


	//   ....[7]....
        /*0084*/ 	.word	0xffffffff


	//   ....[8]....
        /*0088*/ 	.word	0xffffffff


	//   ....[9]....
        /*008c*/ 	.word	0xffffffff


	//   ....[10]....
        /*0090*/ 	.word	0xffffffff


	//   ....[11]....
        /*0094*/ 	.word	0xffffffff


	//   ....[12]....
        /*0098*/ 	.word	0xffffffff


	//----- nvinfo : EIATTR_COOP_GROUP_INSTR_OFFSETS
	.align		4
.L_41:
        /*009c*/ 	.byte	0x04, 0x28
        /*009e*/ 	.short	(.L_43 - .L_42)


	//   ....[0]....
.L_42:
        /*00a0*/ 	.word	0x00000090


	//   ....[1]....
        /*00a4*/ 	.word	0x000004d0


	//   ....[2]....
        /*00a8*/ 	.word	0x00000680


	//   ....[3]....
        /*00ac*/ 	.word	0x00000800


	//   ....[4]....
        /*00b0*/ 	.word	0x00000900


	//   ....[5]....
        /*00b4*/ 	.word	0x00000a70


	//   ....[6]....
        /*00b8*/ 	.word	0x00000c10


	//   ....[7]....
        /*00bc*/ 	.word	0x00001d80


	//   ....[8]....
        /*00c0*/ 	.word	0x00002c80


	//   ....[9]....
        /*00c4*/ 	.word	0x00002e90


	//   ....[10]....
        /*00c8*/ 	.word	0x00002ec0


	//   ....[11]....
        /*00cc*/ 	.word	0x00003b00


	//   ....[12]....
        /*00d0*/ 	.word	0x00003d30


	//----- nvinfo : EIATTR_VRC_CTA_INIT_COUNT
	.align		4
.L_43:
        /*00d4*/ 	.byte	0x02, 0x4a
        /*00d6*/ 	.byte	0x80
	.zero		1


	//----- nvinfo : EIATTR_SYSCALL_OFFSETS
	.align		4
        /*00d8*/ 	.byte	0x04, 0x46
        /*00da*/ 	.short	(.L_45 - .L_44)


	//   ....[0]....
.L_44:
        /*00dc*/ 	.word	0x00005570


	//   ....[1]....
        /*00e0*/ 	.word	0x00005660


	//   ....[2]....
        /*00e4*/ 	.word	0x00005e40


	//   ....[3]....
        /*00e8*/ 	.word	0x00006780


	//----- nvinfo : EIATTR_MBARRIER_INSTR_OFFSETS
	.align		4
.L_45:
        /*00ec*/ 	.byte	0x04, 0x39
        /*00ee*/ 	.short	(.L_47 - .L_46)


	//   ....[0]....
.L_46:
        /*00f0*/ 	.word	0x000005b0
        /*00f4*/ 	.word	0x000000ff
        /*00f8*/ 	.word	0x00000000
        /*00fc*/ 	.short	0x0100
        /*00fe*/ 	.byte	0x05
	.zero		1


	//   ....[1]....
        /*0100*/ 	.word	0x000005c0
        /*0104*/ 	.word	0x000000ff
        /*0108*/ 	.word	0x00000030
        /*010c*/ 	.short	0x0100
        /*010e*/ 	.byte	0x05
	.zero		1


	//   ....[2]....
        /*0110*/ 	.word	0x000005d0
        /*0114*/ 	.word	0x000000ff
        /*0118*/ 	.word	0x00000008
        /*011c*/ 	.short	0x0100
        /*011e*/ 	.byte	0x05
	.zero		1


	//   ....[3]....
        /*0120*/ 	.word	0x000005e0
        /*0124*/ 	.word	0x000000ff
        /*0128*/ 	.word	0x00000038
        /*012c*/ 	.short	0x0100
        /*012e*/ 	.byte	0x05
	.zero		1


	//   ....[4]....
        /*0130*/ 	.word	0x000005f0
        /*0134*/ 	.word	0x000000ff
        /*0138*/ 	.word	0x00000010
        /*013c*/ 	.short	0x0100
        /*013e*/ 	.byte	0x05
	.zero		1


	//   ....[5]....
        /*0140*/ 	.word	0x00000600
        /*0144*/ 	.word	0x000000ff
        /*0148*/ 	.word	0x00000040
        /*014c*/ 	.short	0x0100
        /*014e*/ 	.byte	0x05
	.zero		1


	//   ....[6]....
        /*0150*/ 	.word	0x00000610
        /*0154*/ 	.word	0x000000ff
        /*0158*/ 	.word	0x00000018
        /*015c*/ 	.short	0x0100
        /*015e*/ 	.byte	0x05
	.zero		1


	//   ....[7]....
        /*0160*/ 	.word	0x00000620
        /*0164*/ 	.word	0x000000ff
        /*0168*/ 	.word	0x00000048
        /*016c*/ 	.short	0x0100
        /*016e*/ 	.byte	0x05
	.zero		1


	//   ....[8]....
        /*0170*/ 	.word	0x00000630
        /*0174*/ 	.word	0x000000ff
        /*0178*/ 	.word	0x00000020
        /*017c*/ 	.short	0x0100
        /*017e*/ 	.byte	0x05
	.zero		1


	//   ....[9]....
        /*0180*/ 	.word	0x00000640
        /*0184*/ 	.word	0x000000ff
        /*0188*/ 	.word	0x00000050
        /*018c*/ 	.short	0x0100
        /*018e*/ 	.byte	0x05
	.zero		1


	//   ....[10]....
        /*0190*/ 	.word	0x00000650
        /*0194*/ 	.word	0x000000ff
        /*0198*/ 	.word	0x00000028
        /*019c*/ 	.short	0x0100
        /*019e*/ 	.byte	0x05
	.zero		1


	//   ....[11]....
        /*01a0*/ 	.word	0x00000660
        /*01a4*/ 	.word	0x000000ff
        /*01a8*/ 	.word	0x00000058
        /*01ac*/ 	.short	0x0100
        /*01ae*/ 	.byte	0x05
	.zero		1


	//   ....[12]....
        /*01b0*/ 	.word	0x00000790
        /*01b4*/ 	.word	0x000000ff
        /*01b8*/ 	.word	0x00000060
        /*01bc*/ 	.short	0x0100
        /*01be*/ 	.byte	0x07
	.zero		1


	//   ....[13]....
        /*01c0*/ 	.word	0x000007a0
        /*01c4*/ 	.word	0x000000ff
        /*01c8*/ 	.word	0x00000078
        /*01cc*/ 	.short	0x0100
        /*01ce*/ 	.byte	0x07
	.zero		1


	//   ....[14]....
        /*01d0*/ 	.word	0x000007b0
        /*01d4*/ 	.word	0x000000ff
        /*01d8*/ 	.word	0x00000068
        /*01dc*/ 	.short	0x0100
        /*01de*/ 	.byte	0x07
	.zero		1


	//   ....[15]....
        /*01e0*/ 	.word	0x000007c0
        /*01e4*/ 	.word	0x000000ff
        /*01e8*/ 	.word	0x00000080
        /*01ec*/ 	.short	0x0100
        /*01ee*/ 	.byte	0x07
	.zero		1


	//   ....[16]....
        /*01f0*/ 	.word	0x000007d0
        /*01f4*/ 	.word	0x000000ff
        /*01f8*/ 	.word	0x00000070
        /*01fc*/ 	.short	0x0100
        /*01fe*/ 	.byte	0x07
	.zero		1


	//   ....[17]....
        /*0200*/ 	.word	0x000007e0
        /*0204*/ 	.word	0x000000ff
        /*0208*/ 	.word	0x00000088
        /*020c*/ 	.short	0x0100
        /*020e*/ 	.byte	0x07
	.zero		1


	//   ....[18]....
        /*0210*/ 	.word	0x000008d0
        /*0214*/ 	.word	0x000000ff
        /*0218*/ 	.word	0x00000090
        /*021c*/ 	.short	0x0100
        /*021e*/ 	.byte	0x05
	.zero		1


	//   ....[19]....
        /*0220*/ 	.word	0x000008e0
        /*0224*/ 	.word	0x000000ff
        /*0228*/ 	.word	0x00000098
        /*022c*/ 	.short	0x0100
        /*022e*/ 	.byte	0x05
	.zero		1


	//   ....[20]....
        /*0230*/ 	.word	0x00000a20
        /*0234*/ 	.word	0x000000ff
        /*0238*/ 	.word	0x000000a0
        /*023c*/ 	.short	0x0100
        /*023e*/ 	.byte	0x05
	.zero		1


	//   ....[21]....
        /*0240*/ 	.word	0x00000a30
        /*0244*/ 	.word	0x000000ff
        /*0248*/ 	.word	0x000000b0
        /*024c*/ 	.short	0x0100
        /*024e*/ 	.byte	0x05
	.zero		1


	//   ....[22]....
        /*0250*/ 	.word	0x00000a40
        /*0254*/ 	.word	0x000000ff
        /*0258*/ 	.word	0x000000a8
        /*025c*/ 	.short	0x0100
        /*025e*/ 	.byte	0x05
	.zero		1


	//   ....[23]....
        /*0260*/ 	.word	0x00000a50
        /*0264*/ 	.word	0x000000ff
        /*0268*/ 	.word	0x000000b8
        /*026c*/ 	.short	0x0100
        /*026e*/ 	.byte	0x05
	.zero		1


	//   ....[24]....
        /*0270*/ 	.word	0x00000b80
        /*0274*/ 	.word	0x000000ff
        /*0278*/ 	.word	0x000000c0
        /*027c*/ 	.short	0x0100
        /*027e*/ 	.byte	0x07
	.zero		1


	//   ....[25]....
        /*0280*/ 	.word	0x00000b90
        /*0284*/ 	.word	0x000000ff
        /*0288*/ 	.word	0x000000e0
        /*028c*/ 	.short	0x0100
        /*028e*/ 	.byte	0x07
	.zero		1


	//   ....[26]....
        /*0290*/ 	.word	0x00000ba0
        /*0294*/ 	.word	0x000000ff
        /*0298*/ 	.word	0x000000c8
        /*029c*/ 	.short	0x0100
        /*029e*/ 	.byte	0x07
	.zero		1


	//   ....[27]....
        /*02a0*/ 	.word	0x00000bb0
        /*02a4*/ 	.word	0x000000ff
        /*02a8*/ 	.word	0x000000e8
        /*02ac*/ 	.short	0x0100
        /*02ae*/ 	.byte	0x07
	.zero		1


	//   ....[28]....
        /*02b0*/ 	.word	0x00000bc0
        /*02b4*/ 	.word	0x000000ff
        /*02b8*/ 	.word	0x000000d0
        /*02bc*/ 	.short	0x0100
        /*02be*/ 	.byte	0x07
	.zero		1


	//   ....[29]....
        /*02c0*/ 	.word	0x00000bd0
        /*02c4*/ 	.word	0x000000ff
        /*02c8*/ 	.word	0x000000f0
        /*02cc*/ 	.short	0x0100
        /*02ce*/ 	.byte	0x07
	.zero		1


	//   ....[30]....
        /*02d0*/ 	.word	0x00000be0
        /*02d4*/ 	.word	0x000000ff
        /*02d8*/ 	.word	0x000000d8
        /*02dc*/ 	.short	0x0100
        /*02de*/ 	.byte	0x07
	.zero		1


	//   ....[31]....
        /*02e0*/ 	.word	0x00000bf0
        /*02e4*/ 	.word	0x000000ff
        /*02e8*/ 	.word	0x000000f8
        /*02ec*/ 	.short	0x0100
        /*02ee*/ 	.byte	0x07
	.zero		1


	//   ....[32]....
        /*02f0*/ 	.word	0x00000ce0
        /*02f4*/ 	.word	0x000000ff
        /*02f8*/ 	.word	0x00000100
        /*02fc*/ 	.short	0x0100
        /*02fe*/ 	.byte	0x05
	.zero		1


	//   ....[33]....
        /*0300*/ 	.word	0x00000cf0
        /*0304*/ 	.word	0x000000ff
        /*0308*/ 	.word	0x00000110
        /*030c*/ 	.short	0x0100
        /*030e*/ 	.byte	0x05
	.zero		1


	//   ....[34]....
        /*0310*/ 	.word	0x00000d00
        /*0314*/ 	.word	0x000000ff
        /*0318*/ 	.word	0x00000108
        /*031c*/ 	.short	0x0100
        /*031e*/ 	.byte	0x05
	.zero		1


	//   ....[35]....
        /*0320*/ 	.word	0x00000d10
        /*0324*/ 	.word	0x000000ff
        /*0328*/ 	.word	0x00000118
        /*032c*/ 	.short	0x0100
        /*032e*/ 	.byte	0x05
	.zero		1


	//   ....[36]....
        /*0330*/ 	.word	0x000015e0
        /*0334*/ 	.word	0x00000002
        /*0338*/ 	.word	0x00000110
        /*033c*/ 	.short	0x010a
        /*033e*/ 	.byte	0xff
	.zero		1


	//   ....[37]....
        /*0340*/ 	.word	0x00001610
        /*0344*/ 	.word	0x00000002
        /*0348*/ 	.word	0x00000100
        /*034c*/ 	.short	0x0101
        /*034e*/ 	.byte	0xff
	.zero		1


	//   ....[38]....
        /*0350*/ 	.word	0x000016e0
        /*0354*/ 	.word	0x000000ff
        /*0358*/ 	.word	0x00000030
        /*035c*/ 	.short	0x010a
        /*035e*/ 	.byte	0x08
	.zero		1


	//   ....[39]....
        /*0360*/ 	.word	0x00001780
        /*0364*/ 	.word	0x000000ff
        /*0368*/ 	.word	0x00000030
        /*036c*/ 	.short	0x010a
        /*036e*/ 	.byte	0x21
	.zero		1


	//   ....[40]....
        /*0370*/ 	.word	0x000018d0
        /*0374*/ 	.word	0x000000ff
        /*0378*/ 	.word	0x00000030
        /*037c*/ 	.short	0x010a
        /*037e*/ 	.byte	0x08
	.zero		1


	//   ....[41]....
        /*0380*/ 	.word	0x00001a30
        /*0384*/ 	.word	0x000000ff
        /*0388*/ 	.word	0x00000098
        /*038c*/ 	.short	0x0101
        /*038e*/ 	.byte	0x04
	.zero		1


	//   ....[42]....
        /*0390*/ 	.word	0x00001a50
        /*0394*/ 	.word	0x000000ff
        /*0398*/ 	.word	0x00000030
        /*039c*/ 	.short	0x010a
        /*039e*/ 	.byte	0x08
	.zero		1


	//   ....[43]....
        /*03a0*/ 	.word	0x00001ad0
        /*03a4*/ 	.word	0x000000ff
        /*03a8*/ 	.word	0x00000030
        /*03ac*/ 	.short	0x010a
        /*03ae*/ 	.byte	0x19
	.zero		1


	//   ....[44]....
        /*03b0*/ 	.word	0x00001c20
        /*03b4*/ 	.word	0x000000ff
        /*03b8*/ 	.word	0x00000030
        /*03bc*/ 	.short	0x010a
        /*03be*/ 	.byte	0x08
	.zero		1


	//   ....[45]....
        /*03c0*/ 	.word	0x00001db0
        /*03c4*/ 	.word	0x00000002
        /*03c8*/ 	.word	0x000000a0
        /*03cc*/ 	.short	0x010a
        /*03ce*/ 	.byte	0xff
	.zero		1


	//   ....[46]....
        /*03d0*/ 	.word	0x00001e70
        /*03d4*/ 	.word	0x00000002
        /*03d8*/ 	.word	0x00000000
        /*03dc*/ 	.short	0x0101
        /*03de*/ 	.byte	0xff
	.zero		1


	//   ....[47]....
        /*03e0*/ 	.word	0x000023d0
        /*03e4*/ 	.word	0x000000ff
        /*03e8*/ 	.word	0x00000000
        /*03ec*/ 	.short	0x010a
        /*03ee*/ 	.byte	0x05
	.zero		1


	//   ....[48]....
        /*03f0*/ 	.word	0x00002460
        /*03f4*/ 	.word	0x000000ff
        /*03f8*/ 	.word	0x00000000
        /*03fc*/ 	.short	0x010a
        /*03fe*/ 	.byte	0x05
	.zero		1


	//   ....[49]....
        /*0400*/ 	.word	0x000024f0
        /*0404*/ 	.word	0x000000ff
        /*0408*/ 	.word	0x00000000
        /*040c*/ 	.short	0x010a
        /*040e*/ 	.byte	0x05
	.zero		1


	//   ....[50]....
        /*0410*/ 	.word	0x00002580
        /*0414*/ 	.word	0x000000ff
        /*0418*/ 	.word	0x00000000
        /*041c*/ 	.short	0x010a
        /*041e*/ 	.byte	0x05
	.zero		1


	//   ....[51]....
        /*0420*/ 	.word	0x00002610
        /*0424*/ 	.word	0x000000ff
        /*0428*/ 	.word	0x00000000
        /*042c*/ 	.short	0x010a
        /*042e*/ 	.byte	0x05
	.zero		1


	//   ....[52]....
        /*0430*/ 	.word	0x000026b0
        /*0434*/ 	.word	0x00000000
        /*0438*/ 	.word	0x00000000
        /*043c*/ 	.short	0x010a
        /*043e*/ 	.byte	0xff
	.zero		1


	//   ....[53]....
        /*0440*/ 	.word	0x000027d0
        /*0444*/ 	.word	0x00000000
        /*0448*/ 	.word	0x00000100
        /*044c*/ 	.short	0x010a
        /*044e*/ 	.byte	0xff
	.zero		1


	//   ....[54]....
        /*0450*/ 	.word	0x00002840
        /*0454*/ 	.word	0x00000000
        /*0458*/ 	.word	0x00000000
        /*045c*/ 	.short	0x0101
        /*045e*/ 	.byte	0xff
	.zero		1


	//   ....[55]....
        /*0460*/ 	.word	0x00002860
        /*0464*/ 	.word	0x000000ff
        /*0468*/ 	.word	0x000000b0
        /*046c*/ 	.short	0x010a
        /*046e*/ 	.byte	0x05
	.zero		1


	//   ....[56]....
        /*0470*/ 	.word	0x00002980
        /*0474*/ 	.word	0x00000000
        /*0478*/ 	.word	0x000000a0
        /*047c*/ 	.short	0x010a
        /*047e*/ 	.byte	0xff
	.zero		1


	//   ....[57]....
        /*0480*/ 	.word	0x00002a80
        /*0484*/ 	.word	0x00000000
        /*0488*/ 	.word	0x00000000
        /*048c*/ 	.short	0x0101
        /*048e*/ 	.byte	0xff
	.zero		1


	//   ....[58]....
        /*0490*/ 	.word	0x00002b10
        /*0494*/ 	.word	0x000000ff
        /*0498*/ 	.word	0x000000b0
        /*049c*/ 	.short	0x0106
        /*049e*/ 	.byte	0x05
	.zero		1


	//   ....[59]....
        /*04a0*/ 	.word	0x00002b30
        /*04a4*/ 	.word	0x000000ff
        /*04a8*/ 	.word	0x000000b0
        /*04ac*/ 	.short	0x010a
        /*04ae*/ 	.byte	0x05
	.zero		1


	//   ....[60]....
        /*04b0*/ 	.word	0x00002bc0
        /*04b4*/ 	.word	0x000000ff
        /*04b8*/ 	.word	0x000000b0
        /*04bc*/ 	.short	0x0106
        /*04be*/ 	.byte	0x04
	.zero		1


	//   ....[61]....
        /*04c0*/ 	.word	0x00002c00
        /*04c4*/ 	.word	0x00000000
        /*04c8*/ 	.word	0x000000b0
        /*04cc*/ 	.short	0x010a
        /*04ce*/ 	.byte	0xff
	.zero		1


	//   ....[62]....
        /*04d0*/ 	.word	0x000031b0
        /*04d4*/ 	.word	0x00000000
        /*04d8*/ 	.word	0x000000a0
        /*04dc*/ 	.short	0x010a
        /*04de*/ 	.byte	0xff
	.zero		1


	//   ....[63]....
        /*04e0*/ 	.word	0x000032c0
        /*04e4*/ 	.word	0x00000003
        /*04e8*/ 	.word	0x00000000
        /*04ec*/ 	.short	0x0101
        /*04ee*/ 	.byte	0xff
	.zero		1


	//   ....[64]....
        /*04f0*/ 	.word	0x000032d0
        /*04f4*/ 	.word	0x000000ff
        /*04f8*/ 	.word	0x00000000
        /*04fc*/ 	.short	0x010a
        /*04fe*/ 	.byte	0x07
	.zero		1


	//   ....[65]....
        /*0500*/ 	.word	0x00003350
        /*0504*/ 	.word	0x000000ff
        /*0508*/ 	.word	0x000000e0
        /*050c*/ 	.short	0x010a
        /*050e*/ 	.byte	0x06
	.zero		1


	//   ....[66]....
        /*0510*/ 	.word	0x00003420
        /*0514*/ 	.word	0x000000ff
        /*0518*/ 	.word	0x00000000
        /*051c*/ 	.short	0x010a
        /*051e*/ 	.byte	0x0a
	.zero		1


	//   ....[67]....
        /*0520*/ 	.word	0x00003550
        /*0524*/ 	.word	0x000000ff
        /*0528*/ 	.word	0x00000000
        /*052c*/ 	.short	0x010a
        /*052e*/ 	.byte	0x22
	.zero		1


	//   ....[68]....
        /*0530*/ 	.word	0x00003930
        /*0534*/ 	.word	0x000000ff
        /*0538*/ 	.word	0x00000000
        /*053c*/ 	.short	0x010a
        /*053e*/ 	.byte	0x06
	.zero		1


	//   ....[69]....
        /*0540*/ 	.word	0x000039c0
        /*0544*/ 	.word	0x000000ff
        /*0548*/ 	.word	0x00000000
        /*054c*/ 	.short	0x010a
        /*054e*/ 	.byte	0x06
	.zero		1


	//   ....[70]....
        /*0550*/ 	.word	0x00003a50
        /*0554*/ 	.word	0x000000ff
        /*0558*/ 	.word	0x00000000
        /*055c*/ 	.short	0x010a
        /*055e*/ 	.byte	0x06
	.zero		1


	//   ....[71]....
        /*0560*/ 	.word	0x00003ae0
        /*0564*/ 	.word	0x000000ff
        /*0568*/ 	.word	0x00000000
        /*056c*/ 	.short	0x010a
        /*056e*/ 	.byte	0x07
	.zero		1


	//   ....[72]....
        /*0570*/ 	.word	0x00003f10
        /*0574*/ 	.word	0x00000000
        /*0578*/ 	.word	0x000000a0
        /*057c*/ 	.short	0x010a
        /*057e*/ 	.byte	0xff
	.zero		1


	//   ....[73]....
        /*0580*/ 	.word	0x00003fd0
        /*0584*/ 	.word	0x00000000
        /*0588*/ 	.word	0x00000000
        /*058c*/ 	.short	0x0101
        /*058e*/ 	.byte	0xff
	.zero		1


	//   ....[74]....
        /*0590*/ 	.word	0x000042f0
        /*0594*/ 	.word	0x000000ff
        /*0598*/ 	.word	0x00000098
        /*059c*/ 	.short	0x010a
        /*059e*/ 	.byte	0x07
	.zero		1


	//   ....[75]....
        /*05a0*/ 	.word	0x00004510
        /*05a4*/ 	.word	0x000000ff
        /*05a8*/ 	.word	0x00000078
        /*05ac*/ 	.short	0x010a
        /*05ae*/ 	.byte	0x0f
	.zero		1


	//   ....[76]....
        /*05b0*/ 	.word	0x00004710
        /*05b4*/ 	.word	0x000000ff
        /*05b8*/ 	.word	0x00000060
        /*05bc*/ 	.short	0x010b
        /*05be*/ 	.byte	0x0f
	.zero		1


	//   ....[77]....
        /*05c0*/ 	.word	0x00004760
        /*05c4*/ 	.word	0x000000ff
        /*05c8*/ 	.word	0x00000000
        /*05cc*/ 	.short	0x0101
        /*05ce*/ 	.byte	0x10
	.zero		1


	//   ....[78]....
        /*05d0*/ 	.word	0x000047a0
        /*05d4*/ 	.word	0x000000ff
        /*05d8*/ 	.word	0x00000078
        /*05dc*/ 	.short	0x010a
        /*05de*/ 	.byte	0x0d
	.zero		1


	//   ....[79]....
        /*05e0*/ 	.word	0x000049e0
        /*05e4*/ 	.word	0x000000ff
        /*05e8*/ 	.word	0x00000060
        /*05ec*/ 	.short	0x010b
        /*05ee*/ 	.byte	0x0d
	.zero		1


	//   ....[80]....
        /*05f0*/ 	.word	0x00004a50
        /*05f4*/ 	.word	0x000000ff
        /*05f8*/ 	.word	0x00000000
        /*05fc*/ 	.short	0x0101
        /*05fe*/ 	.byte	0x0f
	.zero		1


	//   ....[81]....
        /*0600*/ 	.word	0x00004aa0
        /*0604*/ 	.word	0x000000ff
        /*0608*/ 	.word	0x00000000
        /*060c*/ 	.short	0x010a
        /*060e*/ 	.byte	0x04
	.zero		1


	//   ....[82]....
        /*0610*/ 	.word	0x00004b30
        /*0614*/ 	.word	0x000000ff
        /*0618*/ 	.word	0x00000000
        /*061c*/ 	.short	0x010a
        /*061e*/ 	.byte	0x04
	.zero		1


	//   ....[83]....
        /*0620*/ 	.word	0x00004bd0
        /*0624*/ 	.word	0x00000000
        /*0628*/ 	.word	0x00000000
        /*062c*/ 	.short	0x010a
        /*062e*/ 	.byte	0xff
	.zero		1


	//   ....[84]....
        /*0630*/ 	.word	0x00004f40
        /*0634*/ 	.word	0x00000000
        /*0638*/ 	.word	0x000000a0
        /*063c*/ 	.short	0x010a
        /*063e*/ 	.byte	0xff
	.zero		1


	//   ....[85]....
        /*0640*/ 	.word	0x00005050
        /*0644*/ 	.word	0x00000000
        /*0648*/ 	.word	0x00000000
        /*064c*/ 	.short	0x0101
        /*064e*/ 	.byte	0xff
	.zero		1


	//   ....[86]....
        /*0650*/ 	.word	0x00005a60
        /*0654*/ 	.word	0x00000002
        /*0658*/ 	.word	0x00000060
        /*065c*/ 	.short	0x010a
        /*065e*/ 	.byte	0xff
	.zero		1


	//   ....[87]....
        /*0660*/ 	.word	0x00005aa0
        /*0664*/ 	.word	0x0000002c
        /*0668*/ 	.word	0x000000c0
        /*066c*/ 	.short	0x010a
        /*066e*/ 	.byte	0xff
	.zero		1


	//   ....[88]....
        /*0670*/ 	.word	0x00005b90
        /*0674*/ 	.word	0x00000002
        /*0678*/ 	.word	0x00000060
        /*067c*/ 	.short	0x010a
        /*067e*/ 	.byte	0xff
	.zero		1


	//   ....[89]....
        /*0680*/ 	.word	0x00005d20
        /*0684*/ 	.word	0x0000002c
        /*0688*/ 	.word	0x000000c0
        /*068c*/ 	.short	0x010a
        /*068e*/ 	.byte	0xff
	.zero		1


	//   ....[90]....
        /*0690*/ 	.word	0x000064e0
        /*0694*/ 	.word	0x00000000
        /*0698*/ 	.word	0x00000000
        /*069c*/ 	.short	0x0101
        /*069e*/ 	.byte	0xff
	.zero		1


	//   ....[91]....
        /*06a0*/ 	.word	0x000064f0
        /*06a4*/ 	.word	0x00000002
        /*06a8*/ 	.word	0x00000060
        /*06ac*/ 	.short	0x010a
        /*06ae*/ 	.byte	0xff
	.zero		1


	//   ....[92]....
        /*06b0*/ 	.word	0x000065b0
        /*06b4*/ 	.word	0x00000002
        /*06b8*/ 	.word	0x00000060
        /*06bc*/ 	.short	0x010a
        /*06be*/ 	.byte	0xff
	.zero		1


	//   ....[93]....
        /*06c0*/ 	.word	0x000068e0
        /*06c4*/ 	.word	0x000000ff
        /*06c8*/ 	.word	0x00000000
        /*06cc*/ 	.short	0x0101
        /*06ce*/ 	.byte	0x05
	.zero		1


	//   ....[94]....
        /*06d0*/ 	.word	0x00006ea0
        /*06d4*/ 	.word	0x00000000
        /*06d8*/ 	.word	0x00000000
        /*06dc*/ 	.short	0x0101
        /*06de*/ 	.byte	0xff
	.zero		1


	//   ....[95]....
        /*06e0*/ 	.word	0x00007110
        /*06e4*/ 	.word	0x000000ff
        /*06e8*/ 	.word	0x00000000
        /*06ec*/ 	.short	0x0101
        /*06ee*/ 	.byte	0x04
	.zero		1


	//   ....[96]....
        /*06f0*/ 	.word	0x00007130
        /*06f4*/ 	.word	0x00000002
        /*06f8*/ 	.word	0x00000110
        /*06fc*/ 	.short	0x010a
        /*06fe*/ 	.byte	0xff
	.zero		1


	//   ....[97]....
        /*0700*/ 	.word	0x00007190
        /*0704*/ 	.word	0x00000002
        /*0708*/ 	.word	0x00000030
        /*070c*/ 	.short	0x010a
        /*070e*/ 	.byte	0xff
	.zero		1


	//   ....[98]....
        /*0710*/ 	.word	0x000071f0
        /*0714*/ 	.word	0x00000002
        /*0718*/ 	.word	0x00000030
        /*071c*/ 	.short	0x010a
        /*071e*/ 	.byte	0xff
	.zero		1


	//   ....[99]....
        /*0720*/ 	.word	0x00007240
        /*0724*/ 	.word	0x00000002
        /*0728*/ 	.word	0x000000a0
        /*072c*/ 	.short	0x010a
        /*072e*/ 	.byte	0xff
	.zero		1


	//   ....[100]....
        /*0730*/ 	.word	0x000072a0
        /*0734*/ 	.word	0x00000000
        /*0738*/ 	.word	0x00000000
        /*073c*/ 	.short	0x010a
        /*073e*/ 	.byte	0xff
	.zero		1


	//   ....[101]....
        /*0740*/ 	.word	0x00007300
        /*0744*/ 	.word	0x00000000
        /*0748*/ 	.word	0x00000000
        /*074c*/ 	.short	0x010a
        /*074e*/ 	.byte	0xff
	.zero		1


	//   ....[102]....
        /*0750*/ 	.word	0x00007360
        /*0754*/ 	.word	0x00000000
        /*0758*/ 	.word	0x00000000
        /*075c*/ 	.short	0x010a
        /*075e*/ 	.byte	0xff
	.zero		1


	//   ....[103]....
        /*0760*/ 	.word	0x000073c0
        /*0764*/ 	.word	0x00000000
        /*0768*/ 	.word	0x00000000
        /*076c*/ 	.short	0x010a
        /*076e*/ 	.byte	0xff
	.zero		1


	//   ....[104]....
        /*0770*/ 	.word	0x00007420
        /*0774*/ 	.word	0x00000000
        /*0778*/ 	.word	0x00000000
        /*077c*/ 	.short	0x010a
        /*077e*/ 	.byte	0xff
	.zero		1


	//   ....[105]....
        /*0780*/ 	.word	0x00007470
        /*0784*/ 	.word	0x00000000
        /*0788*/ 	.word	0x00000100
        /*078c*/ 	.short	0x010a
        /*078e*/ 	.byte	0xff
	.zero		1


	//   ....[106]....
        /*0790*/ 	.word	0x000074d0
        /*0794*/ 	.word	0x00000000
        /*0798*/ 	.word	0x000000b0
        /*079c*/ 	.short	0x010a
        /*079e*/ 	.byte	0xff
	.zero		1


	//   ....[107]....
        /*07a0*/ 	.word	0x00007520
        /*07a4*/ 	.word	0x00000000
        /*07a8*/ 	.word	0x000000a0
        /*07ac*/ 	.short	0x010a
        /*07ae*/ 	.byte	0xff
	.zero		1


	//   ....[108]....
        /*07b0*/ 	.word	0x00007580
        /*07b4*/ 	.word	0x00000000
        /*07b8*/ 	.word	0x000000b0
        /*07bc*/ 	.short	0x010a
        /*07be*/ 	.byte	0xff
	.zero		1


	//   ....[109]....
        /*07c0*/ 	.word	0x000075d0
        /*07c4*/ 	.word	0x00000000
        /*07c8*/ 	.word	0x000000a0
        /*07cc*/ 	.short	0x010a
        /*07ce*/ 	.byte	0xff
	.zero		1


	//   ....[110]....
        /*07d0*/ 	.word	0x00007630
        /*07d4*/ 	.word	0x00000002
        /*07d8*/ 	.word	0x000000e0
        /*07dc*/ 	.short	0x010a
        /*07de*/ 	.byte	0xff
	.zero		1


	//   ....[111]....
        /*07e0*/ 	.word	0x00007690
        /*07e4*/ 	.word	0x00000000
        /*07e8*/ 	.word	0x00000000
        /*07ec*/ 	.short	0x010a
        /*07ee*/ 	.byte	0xff
	.zero		1


	//   ....[112]....
        /*07f0*/ 	.word	0x000076f0
        /*07f4*/ 	.word	0x00000000
        /*07f8*/ 	.word	0x00000000
        /*07fc*/ 	.short	0x010a
        /*07fe*/ 	.byte	0xff
	.zero		1


	//   ....[113]....
        /*0800*/ 	.word	0x00007750
        /*0804*/ 	.word	0x00000000
        /*0808*/ 	.word	0x00000000
        /*080c*/ 	.short	0x010a
        /*080e*/ 	.byte	0xff
	.zero		1


	//   ....[114]....
        /*0810*/ 	.word	0x000077b0
        /*0814*/ 	.word	0x00000000
        /*0818*/ 	.word	0x00000000
        /*081c*/ 	.short	0x010a
        /*081e*/ 	.byte	0xff
	.zero		1


	//   ....[115]....
        /*0820*/ 	.word	0x00007810
        /*0824*/ 	.word	0x00000000
        /*0828*/ 	.word	0x00000000
        /*082c*/ 	.short	0x010a
        /*082e*/ 	.byte	0xff
	.zero		1


	//   ....[116]....
        /*0830*/ 	.word	0x00007860
        /*0834*/ 	.word	0x00000000
        /*0838*/ 	.word	0x000000a0
        /*083c*/ 	.short	0x010a
        /*083e*/ 	.byte	0xff
	.zero		1


	//   ....[117]....
        /*0840*/ 	.word	0x000078c0
        /*0844*/ 	.word	0x00000000
        /*0848*/ 	.word	0x00000098
        /*084c*/ 	.short	0x010a
        /*084e*/ 	.byte	0xff
	.zero		1


	//   ....[118]....
        /*0850*/ 	.word	0x00007920
        /*0854*/ 	.word	0x00000000
        /*0858*/ 	.word	0x00000078
        /*085c*/ 	.short	0x010a
        /*085e*/ 	.byte	0xff
	.zero		1


	//   ....[119]....
        /*0860*/ 	.word	0x00007980
        /*0864*/ 	.word	0x00000000
        /*0868*/ 	.word	0x00000078
        /*086c*/ 	.short	0x010a
        /*086e*/ 	.byte	0xff
	.zero		1


	//   ....[120]....
        /*0870*/ 	.word	0x000079e0
        /*0874*/ 	.word	0x00000000
        /*0878*/ 	.word	0x00000000
        /*087c*/ 	.short	0x010a
        /*087e*/ 	.byte	0xff
	.zero		1


	//   ....[121]....
        /*0880*/ 	.word	0x00007a40
        /*0884*/ 	.word	0x00000000
        /*0888*/ 	.word	0x00000000
        /*088c*/ 	.short	0x010a
        /*088e*/ 	.byte	0xff
	.zero		1


	//   ....[122]....
        /*0890*/ 	.word	0x00007a90
        /*0894*/ 	.word	0x00000000
        /*0898*/ 	.word	0x000000a0
        /*089c*/ 	.short	0x010a
        /*089e*/ 	.byte	0xff
	.zero		1


	//   ....[123]....
        /*08a0*/ 	.word	0x00007ae0
        /*08a4*/ 	.word	0x00000002
        /*08a8*/ 	.word	0x00000060
        /*08ac*/ 	.short	0x010a
        /*08ae*/ 	.byte	0xff
	.zero		1


	//   ....[124]....
        /*08b0*/ 	.word	0x00007b30
        /*08b4*/ 	.word	0x0000002c
        /*08b8*/ 	.word	0x000000c0
        /*08bc*/ 	.short	0x010a
        /*08be*/ 	.byte	0xff
	.zero		1


	//   ....[125]....
        /*08c0*/ 	.word	0x00007b80
        /*08c4*/ 	.word	0x00000002
        /*08c8*/ 	.word	0x00000060
        /*08cc*/ 	.short	0x010a
        /*08ce*/ 	.byte	0xff
	.zero		1


	//----- nvinfo : EIATTR_NUM_MBARRIERS
	.align		4
.L_47:
        /*08d0*/ 	.byte	0x03, 0x38
        /*08d2*/ 	.short	0x0024


	//----- nvinfo : EIATTR_EXIT_INSTR_OFFSETS
	.align		4
        /*08d4*/ 	.byte	0x04, 0x1c
        /*08d6*/ 	.short	(.L_49 - .L_48)


	//   ....[0]....
.L_48:
        /*08d8*/ 	.word	0x000026e0


	//   ....[1]....
        /*08dc*/ 	.word	0x00002bd0


	//   ....[2]....
        /*08e0*/ 	.word	0x00002c30


	//   ....[3]....
        /*08e4*/ 	.word	0x00003d40


	//   ....[4]....
        /*08e8*/ 	.word	0x00004c00


	//   ....[5]....
        /*08ec*/ 	.word	0x00004c40


	//   ....[6]....
        /*08f0*/ 	.word	0x00007000


	//   ....[7]....
        /*08f4*/ 	.word	0x00007080


	//   ....[8]....
        /*08f8*/ 	.word	0x000070b0


	//   ....[9]....
        /*08fc*/ 	.word	0x00007120


	//----- nvinfo : EIATTR_MAX_THREADS
	.align		4
.L_49:
        /*0900*/ 	.byte	0x04, 0x05
        /*0902*/ 	.short	(.L_51 - .L_50)
.L_50:
        /*0904*/ 	.word	0x00000100
        /*0908*/ 	.word	0x00000001
        /*090c*/ 	.word	0x00000001


	//----- nvinfo : EIATTR_CRS_STACK_SIZE
	.align		4
.L_51:
        /*0910*/ 	.byte	0x04, 0x1e
        /*0912*/ 	.short	(.L_53 - .L_52)
.L_52:
        /*0914*/ 	.word	0x00000000


	//----- nvinfo : EIATTR_CBANK_PARAM_SIZE
	.align		4
.L_53:
        /*0918*/ 	.byte	0x03, 0x19
        /*091a*/ 	.short	0x0800


	//----- nvinfo : EIATTR_PARAM_CBANK
	.align		4
        /*091c*/ 	.byte	0x04, 0x0a
        /*091e*/ 	.short	(.L_55 - .L_54)
	.align		4
.L_54:
        /*0920*/ 	.word	index@(.nv.constant0._ZN7cutlass13device_kernelINS_4gemm6kernel13GemmUniversalIN4cute5tupleIJiiiiEEENS1_10collective13CollectiveMmaINS1_35MainloopSm100TmaUmmaWarpSpecializedILi6ELi2ELi4ENS5_IJNS4_1CILi1EEESB_SB_EEEEENS5_IJNSA_ILi64EEESE_NSA_ILi128EEEEEENS_6half_tENS5_IJSB_llEEESH_NS5_IJlSB_lEEENS4_8TiledMMAINS4_8MMA_AtomIJNS4_20SM100_MMA_F16BF16_SSISH_SH_fLi64ELi64ELNS4_4UMMA5MajorE1ELSO_0ELNSN_7ScaleInE0ELSP_0EEEEEENS4_6LayoutISC_NS5_IJNSA_ILi0EEEST_ST_EEEEENS5_IJNS4_10UnderscoreESW_SW_EEEEENS4_13SM90_TMA_LOADENS4_14ComposedLayoutINS4_7SwizzleILi3ELi4ELi3EEENS4_18smem_ptr_flag_bitsILi16EEENSS_INS5_IJSE_NSA_ILi8EEEEEENS5_IJSB_SE_EEEEEEEvNS4_8identityESZ_NS10_IS12_S14_NSS_INS5_IJS15_SE_EEENS5_IJSE_SB_EEEEEEEvS1A_EENS_8epilogue10collective18CollectiveEpilogueINS1G_23Sm100TmaWarpSpecializedILi3ELi2ELi16ELb1ELb0EEEJSG_NS5_IJNSS_ISE_SB_EENSS_INSA_ILi32EEESB_EEEEESH_SJ_SH_SJ_NS1G_6fusion15FusionCallbacksIS1K_NS1P_17LinearCombinationISH_fSH_fLNS_15FloatRoundStyleE2EEESG_S1O_JEEENS4_5SM1004TMEM4LOAD26SM100_TMEM_LOAD_16dp256b4xESZ_NS10_INS11_ILi2ELi4ELi3EEES14_NSS_INS5_IJS15_S1M_EEENS5_IJS1M_SB_EEEEEEENS4_17SM75_U32x4_LDSM_NENS4_14SM90_TMA_STOREES23_NS4_17SM90_U32x4_STSM_NENS4_39AutoVectorizingCopyWithAssumedAlignmentILi128EEEEEEvvEEEEvNT_6ParamsE)
        /*0924*/ 	.short	0x0380
        /*0926*/ 	.short	0x0800


	//----- nvinfo : EIATTR_SW_WAR
	.align		4
.L_55:
        /*0928*/ 	.byte	0x04, 0x36
        /*092a*/ 	.short	(.L_57 - .L_56)
.L_56:
        /*092c*/ 	.word	0x00000008
.L_57:


//--------------------- .nv.callgraph             --------------------------
	.section	.nv.callgraph,"",@"SHT_CUDA_CALLGRAPH"
	.align	4
	.sectionentsize	8
	.align		4
        /*0000*/ 	.word	0x00000000
	.align		4
        /*0004*/ 	.word	0xffffffff
	.align		4
        /*0008*/ 	.word	index@(_ZN7cutlass13device_kernelINS_4gemm6kernel13GemmUniversalIN4cute5tupleIJiiiiEEENS1_10collective13CollectiveMmaINS1_35MainloopSm100TmaUmmaWarpSpecializedILi6ELi2ELi4ENS5_IJNS4_1CILi1EEESB_SB_EEEEENS5_IJNSA_ILi64EEESE_NSA_ILi128EEEEEENS_6half_tENS5_IJSB_llEEESH_NS5_IJlSB_lEEENS4_8TiledMMAINS4_8MMA_AtomIJNS4_20SM100_MMA_F16BF16_SSISH_SH_fLi64ELi64ELNS4_4UMMA5MajorE1ELSO_0ELNSN_7ScaleInE0ELSP_0EEEEEENS4_6LayoutISC_NS5_IJNSA_ILi0EEEST_ST_EEEEENS5_IJNS4_10UnderscoreESW_SW_EEEEENS4_13SM90_TMA_LOADENS4_14ComposedLayoutINS4_7SwizzleILi3ELi4ELi3EEENS4_18smem_ptr_flag_bitsILi16EEENSS_INS5_IJSE_NSA_ILi8EEEEEENS5_IJSB_SE_EEEEEEEvNS4_8identityESZ_NS10_IS12_S14_NSS_INS5_IJS15_SE_EEENS5_IJSE_SB_EEEEEEEvS1A_EENS_8epilogue10collective18CollectiveEpilogueINS1G_23Sm100TmaWarpSpecializedILi3ELi2ELi16ELb1ELb0EEEJSG_NS5_IJNSS_ISE_SB_EENSS_INSA_ILi32EEESB_EEEEESH_SJ_SH_SJ_NS1G_6fusion15FusionCallbacksIS1K_NS1P_17LinearCombinationISH_fSH_fLNS_15FloatRoundStyleE2EEESG_S1O_JEEENS4_5SM1004TMEM4LOAD26SM100_TMEM_LOAD_16dp256b4xESZ_NS10_INS11_ILi2ELi4ELi3EEES14_NSS_INS5_IJS15_S1M_EEENS5_IJS1M_SB_EEEEEEENS4_17SM75_U32x4_LDSM_NENS4_14SM90_TMA_STOREES23_NS4_17SM90_U32x4_STSM_NENS4_39AutoVectorizingCopyWithAssumedAlignmentILi128EEEEEEvvEEEEvNT_6ParamsE)
	.align		4
        /*000c*/ 	.word	index@(__assertfail)
	.align		4
        /*0010*/ 	.word	0x00000000
	.align		4
        /*0014*/ 	.word	0xfffffffe
	.align		4
        /*0018*/ 	.word	0x00000000
	.align		4
        /*001c*/ 	.word	0xfffffffd
	.align		4
        /*0020*/ 	.word	0x00000000
	.align		4
        /*0024*/ 	.word	0xfffffffc


//--------------------- .nv.constant4             --------------------------
	.section	.nv.constant4,"a",@progbits
	.align	8
	.align		8
.nv.constant4:
        /*0000*/ 	.dword	__assertfail
	.align		8
        /*0008*/ 	.dword	__unnamed_1
	.align		8
        /*0010*/ 	.dword	__unnamed_2
	.align		8
        /*0018*/ 	.dword	_ZN40_INTERNAL_b31f3323_4_k_cu_f52e6190_287414cuda3std3__45__cpo5beginE
	.align		8
        /*0020*/ 	.dword	_ZN40_INTERNAL_b31f3323_4_k_cu_f52e6190_287414cuda3std3__45__cpo3endE
	.align		8
        /*0028*/ 	.dword	_ZN40_INTERNAL_b31f3323_4_k_cu_f52e6190_287414cuda3std3__45__cpo6cbeginE
	.align		8
        /*0030*/ 	.dword	_ZN40_INTERNAL_b31f3323_4_k_cu_f52e6190_287414cuda3std3__45__cpo4cendE
	.align		8
        /*0038*/ 	.dword	_ZN40_INTERNAL_b31f3323_4_k_cu_f52e6190_287414cuda3std3__442_GLOBAL__N__b31f3323_4_k_cu_f52e6190_287416ignoreE
	.align		8
        /*0040*/ 	.dword	_ZN40_INTERNAL_b31f3323_4_k_cu_f52e6190_287414cuda3std3__419piecewise_constructE
	.align		8
        /*0048*/ 	.dword	_ZN40_INTERNAL_b31f3323_4_k_cu_f52e6190_287414cuda3std3__48in_placeE
	.align		8
        /*0050*/ 	.dword	_ZN40_INTERNAL_b31f3323_4_k_cu_f52e6190_287414cuda3std6ranges3__45__cpo4swapE
	.align		8
        /*0058*/ 	.dword	_ZN40_INTERNAL_b31f3323_4_k_cu_f52e6190_287414cuda3std6ranges3__45__cpo9iter_moveE
	.align		8
        /*0060*/ 	.dword	_ZN40_INTERNAL_b31f3323_4_k_cu_f52e6190_287414cute7productE
	.align		8
        /*0068*/ 	.dword	_ZN40_INTERNAL_b31f3323_4_k_cu_f52e6190_287414cute1_E
	.align		8
        /*0070*/ 	.dword	$str$25
	.align		8
        /*0078*/ 	.dword	$str$26
	.align		8
        /*0080*/ 	.dword	$str$27
	.align		8
        /*0088*/ 	.dword	$str$28


//--------------------- .text._ZN7cutlass13device_kernelINS_4gemm6kernel13GemmUniversalIN4cute5tupleIJiiiiEEENS1_10collective13CollectiveMmaINS1_35MainloopSm100TmaUmmaWarpSpecializedILi6ELi2ELi4ENS5_IJNS4_1CILi1EEESB_SB_EEEEENS5_IJNSA_ILi64EEESE_NSA_ILi128EEEEEENS_6half_tENS5_IJSB_llEEESH_NS5_IJlSB_lEEENS4_8TiledMMAINS4_8MMA_AtomIJNS4_20SM100_MMA_F16BF16_SSISH_SH_fLi64ELi64ELNS4_4UMMA5MajorE1ELSO_0ELNSN_7ScaleInE0ELSP_0EEEEEENS4_6LayoutISC_NS5_IJNSA_ILi0EEEST_ST_EEEEENS5_IJNS4_10UnderscoreESW_SW_EEEEENS4_13SM90_TMA_LOADENS4_14ComposedLayoutINS4_7SwizzleILi3ELi4ELi3EEENS4_18smem_ptr_flag_bitsILi16EEENSS_INS5_IJSE_NSA_ILi8EEEEEENS5_IJSB_SE_EEEEEEEvNS4_8identityESZ_NS10_IS12_S14_NSS_INS5_IJS15_SE_EEENS5_IJSE_SB_EEEEEEEvS1A_EENS_8epilogue10collective18CollectiveEpilogueINS1G_23Sm100TmaWarpSpecializedILi3ELi2ELi16ELb1ELb0EEEJSG_NS5_IJNSS_ISE_SB_EENSS_INSA_ILi32EEESB_EEEEESH_SJ_SH_SJ_NS1G_6fusion15FusionCallbacksIS1K_NS1P_17LinearCombinationISH_fSH_fLNS_15FloatRoundStyleE2EEESG_S1O_JEEENS4_5SM1004TMEM4LOAD26SM100_TMEM_LOAD_16dp256b4xESZ_NS10_INS11_ILi2ELi4ELi3EEES14_NSS_INS5_IJS15_S1M_EEENS5_IJS1M_SB_EEEEEEENS4_17SM75_U32x4_LDSM_NENS4_14SM90_TMA_STOREES23_NS4_17SM90_U32x4_STSM_NENS4_39AutoVectorizingCopyWithAssumedAlignmentILi128EEEEEEvvEEEEvNT_6ParamsE --------------------------
	.section	.text._ZN7cutlass13device_kernelINS_4gemm6kernel13GemmUniversalIN4cute5tupleIJiiiiEEENS1_10collective13CollectiveMmaINS1_35MainloopSm100TmaUmmaWarpSpecializedILi6ELi2ELi4ENS5_IJNS4_1CILi1EEESB_SB_EEEEENS5_IJNSA_ILi64EEESE_NSA_ILi128EEEEEENS_6half_tENS5_IJSB_llEEESH_NS5_IJlSB_lEEENS4_8TiledMMAINS4_8MMA_AtomIJNS4_20SM100_MMA_F16BF16_SSISH_SH_fLi64ELi64ELNS4_4UMMA5MajorE1ELSO_0ELNSN_7ScaleInE0ELSP_0EEEEEENS4_6LayoutISC_NS5_IJNSA_ILi0EEEST_ST_EEEEENS5_IJNS4_10UnderscoreESW_SW_EEEEENS4_13SM90_TMA_LOADENS4_14ComposedLayoutINS4_7SwizzleILi3ELi4ELi3EEENS4_18smem_ptr_flag_bitsILi16EEENSS_INS5_IJSE_NSA_ILi8EEEEEENS5_IJSB_SE_EEEEEEEvNS4_8identityESZ_NS10_IS12_S14_NSS_INS5_IJS15_SE_EEENS5_IJSE_SB_EEEEEEEvS1A_EENS_8epilogue10collective18CollectiveEpilogueINS1G_23Sm100TmaWarpSpecializedILi3ELi2ELi16ELb1ELb0EEEJSG_NS5_IJNSS_ISE_SB_EENSS_INSA_ILi32EEESB_EEEEESH_SJ_SH_SJ_NS1G_6fusion15FusionCallbacksIS1K_NS1P_17LinearCombinationISH_fSH_fLNS_15FloatRoundStyleE2EEESG_S1O_JEEENS4_5SM1004TMEM4LOAD26SM100_TMEM_LOAD_16dp256b4xESZ_NS10_INS11_ILi2ELi4ELi3EEES14_NSS_INS5_IJS15_S1M_EEENS5_IJS1M_SB_EEEEEEENS4_17SM75_U32x4_LDSM_NENS4_14SM90_TMA_STOREES23_NS4_17SM90_U32x4_STSM_NENS4_39AutoVectorizingCopyWithAssumedAlignmentILi128EEEEEEvvEEEEvNT_6ParamsE,"ax",@progbits
	.align	128
.text._ZN7cutlass13device_kernelINS_4gemm6kernel13GemmUniversalIN4cute5tupleIJiiiiEEENS1_10collective13CollectiveMmaINS1_35MainloopSm100TmaUmmaWarpSpecializedILi6ELi2ELi4ENS5_IJNS4_1CILi1EEESB_SB_EEEEENS5_IJNSA_ILi64EEESE_NSA_ILi128EEEEEENS_6half_tENS5_IJSB_llEEESH_NS5_IJlSB_lEEENS4_8TiledMMAINS4_8MMA_AtomIJNS4_20SM100_MMA_F16BF16_SSISH_SH_fLi64ELi64ELNS4_4UMMA5MajorE1ELSO_0ELNSN_7ScaleInE0ELSP_0EEEEEENS4_6LayoutISC_NS5_IJNSA_ILi0EEEST_ST_EEEEENS5_IJNS4_10UnderscoreESW_SW_EEEEENS4_13SM90_TMA_LOADENS4_14ComposedLayoutINS4_7SwizzleILi3ELi4ELi3EEENS4_18smem_ptr_flag_bitsILi16EEENSS_INS5_IJSE_NSA_ILi8EEEEEENS5_IJSB_SE_EEEEEEEvNS4_8identityESZ_NS10_IS12_S14_NSS_INS5_IJS15_SE_EEENS5_IJSE_SB_EEEEEEEvS1A_EENS_8epilogue10collective18CollectiveEpilogueINS1G_23Sm100TmaWarpSpecializedILi3ELi2ELi16ELb1ELb0EEEJSG_NS5_IJNSS_ISE_SB_EENSS_INSA_ILi32EEESB_EEEEESH_SJ_SH_SJ_NS1G_6fusion15FusionCallbacksIS1K_NS1P_17LinearCombinationISH_fSH_fLNS_15FloatRoundStyleE2EEESG_S1O_JEEENS4_5SM1004TMEM4LOAD26SM100_TMEM_LOAD_16dp256b4xESZ_NS10_INS11_ILi2ELi4ELi3EEES14_NSS_INS5_IJS15_S1M_EEENS5_IJS1M_SB_EEEEEEENS4_17SM75_U32x4_LDSM_NENS4_14SM90_TMA_STOREES23_NS4_17SM90_U32x4_STSM_NENS4_39AutoVectorizingCopyWithAssumedAlignmentILi128EEEEEEvvEEEEvNT_6ParamsE:
        .type           _ZN7cutlass13device_kernelINS_4gemm6kernel13GemmUniversalIN4cute5tupleIJiiiiEEENS1_10collective13CollectiveMmaINS1_35MainloopSm100TmaUmmaWarpSpecializedILi6ELi2ELi4ENS5_IJNS4_1CILi1EEESB_SB_EEEEENS5_IJNSA_ILi64EEESE_NSA_ILi128EEEEEENS_6half_tENS5_IJSB_llEEESH_NS5_IJlSB_lEEENS4_8TiledMMAINS4_8MMA_AtomIJNS4_20SM100_MMA_F16BF16_SSISH_SH_fLi64ELi64ELNS4_4UMMA5MajorE1ELSO_0ELNSN_7ScaleInE0ELSP_0EEEEEENS4_6LayoutISC_NS5_IJNSA_ILi0EEEST_ST_EEEEENS5_IJNS4_10UnderscoreESW_SW_EEEEENS4_13SM90_TMA_LOADENS4_14ComposedLayoutINS4_7SwizzleILi3ELi4ELi3EEENS4_18smem_ptr_flag_bitsILi16EEENSS_INS5_IJSE_NSA_ILi8EEEEEENS5_IJSB_SE_EEEEEEEvNS4_8identityESZ_NS10_IS12_S14_NSS_INS5_IJS15_SE_EEENS5_IJSE_SB_EEEEEEEvS1A_EENS_8epilogue10collective18CollectiveEpilogueINS1G_23Sm100TmaWarpSpecializedILi3ELi2ELi16ELb1ELb0EEEJSG_NS5_IJNSS_ISE_SB_EENSS_INSA_ILi32EEESB_EEEEESH_SJ_SH_SJ_NS1G_6fusion15FusionCallbacksIS1K_NS1P_17LinearCombinationISH_fSH_fLNS_15FloatRoundStyleE2EEESG_S1O_JEEENS4_5SM1004TMEM4LOAD26SM100_TMEM_LOAD_16dp256b4xESZ_NS10_INS11_ILi2ELi4ELi3EEES14_NSS_INS5_IJS15_S1M_EEENS5_IJS1M_SB_EEEEEEENS4_17SM75_U32x4_LDSM_NENS4_14SM90_TMA_STOREES23_NS4_17SM90_U32x4_STSM_NENS4_39AutoVectorizingCopyWithAssumedAlignmentILi128EEEEEEvvEEEEvNT_6ParamsE,@function
        .size           _ZN7cutlass13device_kernelINS_4gemm6kernel13GemmUniversalIN4cute5tupleIJiiiiEEENS1_10collective13CollectiveMmaINS1_35MainloopSm100TmaUmmaWarpSpecializedILi6ELi2ELi4ENS5_IJNS4_1CILi1EEESB_SB_EEEEENS5_IJNSA_ILi64EEESE_NSA_ILi128EEEEEENS_6half_tENS5_IJSB_llEEESH_NS5_IJlSB_lEEENS4_8TiledMMAINS4_8MMA_AtomIJNS4_20SM100_MMA_F16BF16_SSISH_SH_fLi64ELi64ELNS4_4UMMA5MajorE1ELSO_0ELNSN_7ScaleInE0ELSP_0EEEEEENS4_6LayoutISC_NS5_IJNSA_ILi0EEEST_ST_EEEEENS5_IJNS4_10UnderscoreESW_SW_EEEEENS4_13SM90_TMA_LOADENS4_14ComposedLayoutINS4_7SwizzleILi3ELi4ELi3EEENS4_18smem_ptr_flag_bitsILi16EEENSS_INS5_IJSE_NSA_ILi8EEEEEENS5_IJSB_SE_EEEEEEEvNS4_8identityESZ_NS10_IS12_S14_NSS_INS5_IJS15_SE_EEENS5_IJSE_SB_EEEEEEEvS1A_EENS_8epilogue10collective18CollectiveEpilogueINS1G_23Sm100TmaWarpSpecializedILi3ELi2ELi16ELb1ELb0EEEJSG_NS5_IJNSS_ISE_SB_EENSS_INSA_ILi32EEESB_EEEEESH_SJ_SH_SJ_NS1G_6fusion15FusionCallbacksIS1K_NS1P_17LinearCombinationISH_fSH_fLNS_15FloatRoundStyleE2EEESG_S1O_JEEENS4_5SM1004TMEM4LOAD26SM100_TMEM_LOAD_16dp256b4xESZ_NS10_INS11_ILi2ELi4ELi3EEES14_NSS_INS5_IJS15_S1M_EEENS5_IJS1M_SB_EEEEEEENS4_17SM75_U32x4_LDSM_NENS4_14SM90_TMA_STOREES23_NS4_17SM90_U32x4_STSM_NENS4_39AutoVectorizingCopyWithAssumedAlignmentILi128EEEEEEvvEEEEvNT_6ParamsE,(.L_x_160 - _ZN7cutlass13device_kernelINS_4gemm6kernel13GemmUniversalIN4cute5tupleIJiiiiEEENS1_10collective13CollectiveMmaINS1_35MainloopSm100TmaUmmaWarpSpecializedILi6ELi2ELi4ENS5_IJNS4_1CILi1EEESB_SB_EEEEENS5_IJNSA_ILi64EEESE_NSA_ILi128EEEEEENS_6half_tENS5_IJSB_llEEESH_NS5_IJlSB_lEEENS4_8TiledMMAINS4_8MMA_AtomIJNS4_20SM100_MMA_F16BF16_SSISH_SH_fLi64ELi64ELNS4_4UMMA5MajorE1ELSO_0ELNSN_7ScaleInE0ELSP_0EEEEEENS4_6LayoutISC_NS5_IJNSA_ILi0EEEST_ST_EEEEENS5_IJNS4_10UnderscoreESW_SW_EEEEENS4_13SM90_TMA_LOADENS4_14ComposedLayoutINS4_7SwizzleILi3ELi4ELi3EEENS4_18smem_ptr_flag_bitsILi16EEENSS_INS5_IJSE_NSA_ILi8EEEEEENS5_IJSB_SE_EEEEEEEvNS4_8identityESZ_NS10_IS12_S14_NSS_INS5_IJS15_SE_EEENS5_IJSE_SB_EEEEEEEvS1A_EENS_8epilogue10collective18CollectiveEpilogueINS1G_23Sm100TmaWarpSpecializedILi3ELi2ELi16ELb1ELb0EEEJSG_NS5_IJNSS_ISE_SB_EENSS_INSA_ILi32EEESB_EEEEESH_SJ_SH_SJ_NS1G_6fusion15FusionCallbacksIS1K_NS1P_17LinearCombinationISH_fSH_fLNS_15FloatRoundStyleE2EEESG_S1O_JEEENS4_5SM1004TMEM4LOAD26SM100_TMEM_LOAD_16dp256b4xESZ_NS10_INS11_ILi2ELi4ELi3EEES14_NSS_INS5_IJS15_S1M_EEENS5_IJS1M_SB_EEEEEEENS4_17SM75_U32x4_LDSM_NENS4_14SM90_TMA_STOREES23_NS4_17SM90_U32x4_STSM_NENS4_39AutoVectorizingCopyWithAssumedAlignmentILi128EEEEEEvvEEEEvNT_6ParamsE)
        .other          _ZN7cutlass13device_kernelINS_4gemm6kernel13GemmUniversalIN4cute5tupleIJiiiiEEENS1_10collective13CollectiveMmaINS1_35MainloopSm100TmaUmmaWarpSpecializedILi6ELi2ELi4ENS5_IJNS4_1CILi1EEESB_SB_EEEEENS5_IJNSA_ILi64EEESE_NSA_ILi128EEEEEENS_6half_tENS5_IJSB_llEEESH_NS5_IJlSB_lEEENS4_8TiledMMAINS4_8MMA_AtomIJNS4_20SM100_MMA_F16BF16_SSISH_SH_fLi64ELi64ELNS4_4UMMA5MajorE1ELSO_0ELNSN_7ScaleInE0ELSP_0EEEEEENS4_6LayoutISC_NS5_IJNSA_ILi0EEEST_ST_EEEEENS5_IJNS4_10UnderscoreESW_SW_EEEEENS4_13SM90_TMA_LOADENS4_14ComposedLayoutINS4_7SwizzleILi3ELi4ELi3EEENS4_18smem_ptr_flag_bitsILi16EEENSS_INS5_IJSE_NSA_ILi8EEEEEENS5_IJSB_SE_EEEEEEEvNS4_8identityESZ_NS10_IS12_S14_NSS_INS5_IJS15_SE_EEENS5_IJSE_SB_EEEEEEEvS1A_EENS_8epilogue10collective18CollectiveEpilogueINS1G_23Sm100TmaWarpSpecializedILi3ELi2ELi16ELb1ELb0EEEJSG_NS5_IJNSS_ISE_SB_EENSS_INSA_ILi32EEESB_EEEEESH_SJ_SH_SJ_NS1G_6fusion15FusionCallbacksIS1K_NS1P_17LinearCombinationISH_fSH_fLNS_15FloatRoundStyleE2EEESG_S1O_JEEENS4_5SM1004TMEM4LOAD26SM100_TMEM_LOAD_16dp256b4xESZ_NS10_INS11_ILi2ELi4ELi3EEES14_NSS_INS5_IJS15_S1M_EEENS5_IJS1M_SB_EEEEEEENS4_17SM75_U32x4_LDSM_NENS4_14SM90_TMA_STOREES23_NS4_17SM90_U32x4_STSM_NENS4_39AutoVectorizingCopyWithAssumedAlignmentILi128EEEEEEvvEEEEvNT_6ParamsE,@"STO_CUDA_ENTRY STV_DEFAULT"
_ZN7cutlass13device_kernelINS_4gemm6kernel13GemmUniversalIN4cute5tupleIJiiiiEEENS1_10collective13CollectiveMmaINS1_35MainloopSm100TmaUmmaWarpSpecializedILi6ELi2ELi4ENS5_IJNS4_1CILi1EEESB_SB_EEEEENS5_IJNSA_ILi64EEESE_NSA_ILi128EEEEEENS_6half_tENS5_IJSB_llEEESH_NS5_IJlSB_lEEENS4_8TiledMMAINS4_8MMA_AtomIJNS4_20SM100_MMA_F16BF16_SSISH_SH_fLi64ELi64ELNS4_4UMMA5MajorE1ELSO_0ELNSN_7ScaleInE0ELSP_0EEEEEENS4_6LayoutISC_NS5_IJNSA_ILi0EEEST_ST_EEEEENS5_IJNS4_10UnderscoreESW_SW_EEEEENS4_13SM90_TMA_LOADENS4_14ComposedLayoutINS4_7SwizzleILi3ELi4ELi3EEENS4_18smem_ptr_flag_bitsILi16EEENSS_INS5_IJSE_NSA_ILi8EEEEEENS5_IJSB_SE_EEEEEEEvNS4_8identityESZ_NS10_IS12_S14_NSS_INS5_IJS15_SE_EEENS5_IJSE_SB_EEEEEEEvS1A_EENS_8epilogue10collective18CollectiveEpilogueINS1G_23Sm100TmaWarpSpecializedILi3ELi2ELi16ELb1ELb0EEEJSG_NS5_IJNSS_ISE_SB_EENSS_INSA_ILi32EEESB_EEEEESH_SJ_SH_SJ_NS1G_6fusion15FusionCallbacksIS1K_NS1P_17LinearCombinationISH_fSH_fLNS_15FloatRoundStyleE2EEESG_S1O_JEEENS4_5SM1004TMEM4LOAD26SM100_TMEM_LOAD_16dp256b4xESZ_NS10_INS11_ILi2ELi4ELi3EEES14_NSS_INS5_IJS15_S1M_EEENS5_IJS1M_SB_EEEEEEENS4_17SM75_U32x4_LDSM_NENS4_14SM90_TMA_STOREES23_NS4_17SM90_U32x4_STSM_NENS4_39AutoVectorizingCopyWithAssumedAlignmentILi128EEEEEEvvEEEEvNT_6ParamsE:
[----:B------:R-:W1:Y:S01]  /*0000*/  LDC R1, c[0x0][0x37c] ;  /* 0x0000df00ff017b82 */ /* 0x000e620000000800 */
[----:B------:R-:W2:Y:S01]  /*0010*/  S2R R70, SR_TID.X ;  /* 0x0000000000467919 */ /* 0x000ea20000002100 */
[----:B------:R-:W3:Y:S01]  /*0020*/  LDCU.64 UR4, c[0x0][0x890] ;  /* 0x00011200ff0477ac */ /* 0x000ee20008000a00 */
[----:B------:R-:W-:Y:S02]  /*0030*/  PRMT R60, RZ, 0x7610, R60 ;  /* 0x00007610ff3c7816 */ /* 0x000fe4000000003c */
[----:B------:R-:W-:Y:S01]  /*0040*/  ELECT P5, URZ, PT ;  /* 0x0000000000ff782f */ /* 0x000fe200038a0000 */
[----:B------:R-:W4:Y:S01]  /*0050*/  LDCU.64 UR46, c[0x0][0x358] ;  /* 0x00006b00ff2e77ac */ /* 0x000f220008000a00 */
[----:B---3--:R-:W-:-:S04]  /*0060*/  UISETP.NE.U32.AND UP0, UPT, UR4, URZ, UPT ;  /* 0x000000ff0400728c */ /* 0x008fc8000bf05070 */
[----:B------:R-:W-:Y:S01]  /*0070*/  UISETP.NE.AND.EX UP0, UPT, UR5, URZ, UPT, UP0 ;  /* 0x000000ff0500728c */ /* 0x000fe2000bf05300 */
[----:B--2---:R-:W-:-:S05]  /*0080*/  SHF.R.U32.HI R65, RZ, 0x5, R70 ;  /* 0x00000005ff417819 */ /* 0x004fca0000011646 */
[----:B------:R-:W2:Y:S02]  /*0090*/  SHFL.IDX PT, R0, R65, RZ, 0x1f ;  /* 0x00001fff41007589 */ /* 0x000ea400000e0000 */
[----:B--2---:R-:W-:Y:S01]  /*00a0*/  R2UR UR8, R0 ;  /* 0x00000000000872ca */ /* 0x004fe200000e0000 */
[----:B-1--4-:R-:W-:-:S14]  /*00b0*/  BRA.U UP0, `(.L_x_0) ;  /* 0x00000001002c7547 */ /* 0x012fdc000b800000 */
[----:B------:R-:W1:Y:S02]  /*00c0*/  LDCU.64 UR6, c[0x0][0x888] ;  /* 0x00011100ff0677ac */ /* 0x000e640008000a00 */
[----:B-1----:R-:W-:-:S04]  /*00d0*/  UISETP.NE.U32.AND UP0, UPT, UR6, URZ, UPT ;  /* 0x000000ff0600728c */ /* 0x002fc8000bf05070 */
[----:B------:R-:W-:-:S09]  /*00e0*/  UISETP.NE.AND.EX UP0, UPT, UR7, URZ, UPT, UP0 ;  /* 0x000000ff0700728c */ /* 0x000fd2000bf05300 */
[----:B------:R-:W-:Y:S05]  /*00f0*/  BRA.U !UP0, `(.L_x_1) ;  /* 0x0000000108107547 */ /* 0x000fea000b800000 */
[----:B------:R-:W1:Y:S02]  /*0100*/  LDC.64 R2, c[0x0][0x888] ;  /* 0x00022200ff027b82 */ /* 0x000e640000000a00 */
[----:B-1----:R1:W5:Y:S01]  /*0110*/  LDG.E R35, desc[UR46][R2.64] ;  /* 0x0000002e02237981 */ /* 0x002362000c1e1900 */
[----:B------:R-:W-:Y:S01]  /*0120*/  HFMA2 R60, -RZ, RZ, 0, 5.9604644775390625e-08 ;  /* 0x00000001ff3c7431 */ /* 0x000fe200000001ff */
[----:B------:R-:W-:Y:S05]  /*0130*/  BRA `(.L_x_0) ;  /* 0x00000000000c7947 */ /* 0x000fea0003800000 */
.L_x_1:
[----:B------:R-:W1:Y:S01]  /*0140*/  LDCU UR6, c[0x0][0x880] ;  /* 0x00011000ff0677ac */ /* 0x000e620008000800 */
[----:B------:R-:W-:Y:S01]  /*0150*/  HFMA2 R60, -RZ, RZ, 0, 5.9604644775390625e-08 ;  /* 0x00000001ff3c7431 */ /* 0x000fe200000001ff */
[----:B-1----:R-:W-:-:S07]  /*0160*/  MOV R35, UR6 ;  /* 0x0000000600237c02 */ /* 0x002fce0008000f00 */
.L_x_0:
[----:B------:R-:W2:Y:S02]  /*0170*/  LDCU.64 UR6, c[0x0][0x8b0] ;  /* 0x00011600ff0677ac */ /* 0x000ea40008000a00 */
[----:B--2---:R-:W-:-:S04]  /*0180*/  UISETP.NE.U32.AND UP0, UPT, UR6, URZ, UPT ;  /* 0x000000ff0600728c */ /* 0x004fc8000bf05070 */
[----:B------:R-:W-:-:S09]  /*0190*/  UISETP.NE.AND.EX UP0, UPT, UR7, URZ, UPT, UP0 ;  /* 0x000000ff0700728c */ /* 0x000fd2000bf05300 */
[----:B------:R-:W-:Y:S05]  /*01a0*/  BRA.U UP0, `(.L_x_2) ;  /* 0x0000000100247547 */ /* 0x000fea000b800000 */
[----:B------:R-:W2:Y:S02]  /*01b0*/  LDCU.64 UR6, c[0x0][0x8a8] ;  /* 0x00011500ff0677ac */ /* 0x000ea40008000a00 */
[----:B--2---:R-:W-:-:S04]  /*01c0*/  UISETP.NE.U32.AND UP0, UPT, UR6, URZ, UPT ;  /* 0x000000ff0600728c */ /* 0x004fc8000bf05070 */
[----:B------:R-:W-:-:S09]  /*01d0*/  UISETP.NE.AND.EX UP0, UPT, UR7, URZ, UPT, UP0 ;  /* 0x000000ff0700728c */ /* 0x000fd2000bf05300 */
[----:B------:R-:W-:Y:S05]  /*01e0*/  BRA.U !UP0, `(.L_x_3) ;  /* 0x00000001080c7547 */ /* 0x000fea000b800000 */
[----:B-1----:R-:W1:Y:S02]  /*01f0*/  LDC.64 R2, c[0x0][0x8a8] ;  /* 0x00022a00ff027b82 */ /* 0x002e640000000a00 */
[----:B-1----:R2:W5:Y:S01]  /*0200*/  LDG.E R33, desc[UR46][R2.64] ;  /* 0x0000002e02217981 */ /* 0x002562000c1e1900 */
[----:B------:R-:W-:Y:S05]  /*0210*/  BRA `(.L_x_2) ;  /* 0x0000000000087947 */ /* 0x000fea0003800000 */
.L_x_3:
[----:B------:R-:W2:Y:S02]  /*0220*/  LDCU UR6, c[0x0][0x8a0] ;  /* 0x00011400ff0677ac */ /* 0x000ea40008000800 */
[----:B--2---:R-:W-:Y:S02]  /*0230*/  MOV R33, UR6 ;  /* 0x0000000600217c02 */ /* 0x004fe40008000f00 */
.L_x_2:
[----:B------:R-:W-:Y:S01]  /*0240*/  IMAD.U32 R0, RZ, RZ, UR8 ;  /* 0x00000008ff007e24 */ /* 0x000fe2000f8e00ff */
[----:B------:R-:W-:Y:S04]  /*0250*/  BSSY.RECONVERGENT B0, `(.L_x_4) ;  /* 0x000000c000007945 */ /* 0x000fe80003800200 */
[C---:B------:R-:W-:Y:S02]  /*0260*/  ISETP.NE.OR P1, PT, R0.reuse, 0x1, !P5 ;  /* 0x000000010000780c */ /* 0x040fe40006f25670 */
[----:B------:R-:W-:-:S11]  /*0270*/  ISETP.NE.OR P0, PT, R0, 0x3, !P5 ;  /* 0x000000030000780c */ /* 0x000fd60006f05670 */
[----:B------:R-:W-:Y:S05]  /*0280*/  @P1 BRA `(.L_x_5) ;  /* 0x0000000000201947 */ /* 0x000fea0003800000 */
[----:B------:R-:W3:Y:S02]  /*0290*/  LDCU.64 UR6, c[0x0][0x348] ;  /* 0x00006900ff0677ac */ /* 0x000ee40008000a00 */
[----:B---3--:R-:W-:Y:S02]  /*02a0*/  UIADD3 UR10, UP1, UPT, UR6, 0x80, URZ ;  /* 0x00000080060a7890 */ /* 0x008fe4000ff3e0ff */
[----:B------:R-:W-:Y:S02]  /*02b0*/  UIADD3 UR6, UP0, UPT, UR6, 0x180, URZ ;  /* 0x0000018006067890 */ /* 0x000fe4000ff1e0ff */
[----:B------:R-:W-:Y:S02]  /*02c0*/  UIADD3.X UR11, UPT, UPT, URZ, UR7, URZ, UP1, !UPT ;  /* 0x00000007ff0b7290 */ /* 0x000fe40008ffe4ff */
[----:B------:R-:W-:-:S07]  /*02d0*/  UIADD3.X UR7, UPT, UPT, URZ, UR7, URZ, UP0, !UPT ;  /* 0x00000007ff077290 */ /* 0x000fce00087fe4ff */
[----:B------:R3:W-:Y:S02]  /*02e0*/  UTMACCTL.PF [UR10] ;  /* 0x000000000a0079b9 */ /* 0x0007e40008040000 */
[----:B------:R3:W-:Y:S02]  /*02f0*/  UTMACCTL.PF [UR6] ;  /* 0x00000000060079b9 */ /* 0x0007e40008040000 */
[----:B---3--:R-:W-:Y:S01]  /*0300*/  NOP ;  /* 0x0000000000007918 */ /* 0x008fe20000000000 */
.L_x_5:
[----:B------:R-:W-:Y:S05]  /*0310*/  BSYNC.RECONVERGENT B0 ;  /* 0x0000000000007941 */ /* 0x000fea0003800200 */
.L_x_4:
[----:B------:R-:W-:Y:S04]  /*0320*/  BSSY.RECONVERGENT B0, `(.L_x_6) ;  /* 0x000000a000007945 */ /* 0x000fe80003800200 */
        /* <DEDUP_REMOVED lines=9> */
.L_x_7:
[----:B------:R-:W-:Y:S05]  /*03c0*/  BSYNC.RECONVERGENT B0 ;  /* 0x0000000000007941 */ /* 0x000fea0003800200 */
.L_x_6:
[----:B------:R-:W3:Y:S01]  /*03d0*/  LDCU.64 UR6, c[0x0][0x888] ;  /* 0x00011100ff0677ac */ /* 0x000ee20008000a00 */
[----:B------:R-:W-:Y:S02]  /*03e0*/  UISETP.EQ.U32.AND UP1, UPT, UR4, URZ, UPT ;  /* 0x000000ff0400728c */ /* 0x000fe4000bf22070 */
[----:B------:R-:W-:Y:S02]  /*03f0*/  UPLOP3.LUT UP2, UPT, UPT, UPT, UPT, 0x80, 0x8 ;  /* 0x000000000008789c */ /* 0x000fe40003f4f070 */
[----:B---3--:R-:W-:-:S04]  /*0400*/  UISETP.NE.U32.AND UP0, UPT, UR6, URZ, UPT ;  /* 0x000000ff0600728c */ /* 0x008fc8000bf05070 */
[----:B------:R-:W-:-:S04]  /*0410*/  UISETP.NE.AND.EX UP0, UPT, UR7, URZ, UPT, UP0 ;  /* 0x000000ff0700728c */ /* 0x000fc8000bf05300 */
[----:B------:R-:W-:-:S04]  /*0420*/  UISETP.EQ.OR.EX UP3, UPT, UR5, URZ, !UP0, UP1 ;  /* 0x000000ff0500728c */ /* 0x000fc8000c762710 */
[----:B------:R-:W-:-:S05]  /*0430*/  UP2UR UR53, UPR, URZ, 0x8 ;  /* 0x00000008ff357883 */ /* 0x000fca0008000000 */
[----:B------:R-:W-:Y:S07]  /*0440*/  BRA.U !UP3, `(.L_x_8) ;  /* 0x000000010b207547 */ /* 0x000fee000b800000 */
[----:B------:R-:W-:Y:S01]  /*0450*/  UISETP.NE.U32.AND UP2, UPT, UR4, URZ, UPT ;  /* 0x000000ff0400728c */ /* 0x000fe2000bf45070 */
[----:B-----5:R-:W-:Y:S01]  /*0460*/  FSETP.NEU.AND P0, PT, R35, RZ, PT ;  /* 0x000000ff2300720b */ /* 0x020fe20003f0d000 */
[----:B------:R-:W-:Y:S02]  /*0470*/  USEL UR4, URZ, 0xffffffff, UP0 ;  /* 0xffffffffff047887 */ /* 0x000fe40008000000 */
[----:B------:R-:W-:-:S10]  /*0480*/  UISETP.NE.AND.EX UP2, UPT, UR5, URZ, UPT, UP2 ;  /* 0x000000ff0500728c */ /* 0x000fd4000bf45320 */
[----:B------:R-:W-:Y:S01]  /*0490*/  VOTEU.ANY UP1, P0 ;  /* 0x0000000000ff7886 */ /* 0x000fe20000020100 */
[----:B------:R-:W-:-:S04]  /*04a0*/  @!UP2 USEL UR4, URZ, 0xffffffff, UP1 ;  /* 0xffffffffff04a887 */ /* 0x000fc80008800000 */
[----:B------:R-:W-:-:S04]  /*04b0*/  ULOP3.LUT UR4, UR4, 0x1, URZ, 0xc0, !UPT ;  /* 0x0000000104047892 */ /* 0x000fc8000f8ec0ff */
[----:B------:R-:W-:-:S11]  /*04c0*/  UISETP.NE.U32.AND UP2, UPT, UR4, 0x1, UPT ;  /* 0x000000010400788c */ /* 0x000fd6000bf45070 */
.L_x_8:
[----:B-12---:R-:W1:Y:S01]  /*04d0*/  SHFL.IDX PT, R2, R65, RZ, 0x1f ;  /* 0x00001fff41027589 */ /* 0x006e6200000e0000 */
[----:B------:R-:W-:-:S04]  /*04e0*/  UISETP.NE.AND UP1, UPT, UR8, 0x2, UPT ;  /* 0x000000020800788c */ /* 0x000fc8000bf25270 */
[----:B------:R-:W-:Y:S01]  /*04f0*/  USEL UR6, URZ, 0x1, UP1 ;  /* 0x00000001ff067887 */ /* 0x000fe20008800000 */
[----:B-1----:R-:W-:-:S13]  /*0500*/  ISETP.NE.AND P0, PT, R2, RZ, PT ;  /* 0x000000ff0200720c */ /* 0x002fda0003f05270 */
[----:B------:R-:W-:Y:S05]  /*0510*/  @P0 BRA `(.L_x_9) ;  /* 0x0000000000580947 */ /* 0x000fea0003800000 */
[----:B------:R-:W1:Y:S01]  /*0520*/  S2UR UR5, SR_CgaCtaId ;  /* 0x00000000000579c3 */ /* 0x000e620000008800 */
[----:B------:R-:W-:Y:S01]  /*0530*/  UMOV UR7, 0x400 ;  /* 0x0000040000077882 */ /* 0x000fe20000000000 */
[----:B------:R-:W-:Y:S01]  /*0540*/  UMOV UR4, 0x1 ;  /* 0x0000000100047882 */ /* 0x000fe20000000000 */
[----:B------:R-:W-:Y:S01]  /*0550*/  ELECT P0, URZ, PT ;  /* 0x0000000000ff782f */ /* 0x000fe20003800000 */
[----:B------:R-:W-:-:S04]  /*0560*/  UIADD3 UR10, UPT, UPT, -UR4, 0x100000, URZ ;  /* 0x00100000040a7890 */ /* 0x000fc8000fffe1ff */
[----:B------:R-:W-:Y:S02]  /*0570*/  USHF.L.U32 UR11, UR10, 0xb, URZ ;  /* 0x0000000b0a0b7899 */ /* 0x000fe400080006ff */
[----:B------:R-:W-:Y:S02]  /*0580*/  USHF.L.U32 UR10, UR10, 0x1, URZ ;  /* 0x000000010a0a7899 */ /* 0x000fe400080006ff */
[----:B-1----:R-:W-:Y:S01]  /*0590*/  ULEA UR5, UR5, UR7, 0x18 ;  /* 0x0000000705057291 */ /* 0x002fe2000f8ec0ff */
[----:B------:R-:W1:Y:S11]  /*05a0*/  FENCE.VIEW.ASYNC.S ;  /* 0x00000000000073c6 */ /* 0x000e760000000000 */
[----:B-1----:R1:W2:Y:S01]  /*05b0*/  SYNCS.EXCH.64 URZ, [UR5], UR10 ;  /* 0x0000000a05ff75b2 */ /* 0x0022a20008000100 */
[----:B------:R1:W3:Y:S01]  /*05c0*/  SYNCS.EXCH.64 URZ, [UR5+0x30], UR10 ;  /* 0x0000300a05ff75b2 */ /* 0x0002e20008000100 */
[----:B------:R1:W4:Y:S01]  /*05d0*/  SYNCS.EXCH.64 URZ, [UR5+0x8], UR10 ;  /* 0x0000080a05ff75b2 */ /* 0x0003220008000100 */
[----:B------:R1:W1:Y:S01]  /*05e0*/  SYNCS.EXCH.64 URZ, [UR5+0x38], UR10 ;  /* 0x0000380a05ff75b2 */ /* 0x0002620008000100 */
        /* <DEDUP_REMOVED lines=8> */
[----:B------:R-:W-:Y:S01]  /*0670*/  NOP ;  /* 0x0000000000007918 */ /* 0x000fe20000000000 */
.L_x_9:
[----:B------:R-:W2:Y:S01]  /*0680*/  SHFL.IDX PT, R2, R65, RZ, 0x1f ;  /* 0x00001fff41027589 */ /* 0x000ea200000e0000 */
[----:B------:R-:W-:Y:S01]  /*0690*/  NOP ;  /* 0x0000000000007918 */ /* 0x000fe20000000000 */
[----:B--2---:R-:W-:-:S13]  /*06a0*/  ISETP.NE.AND P0, PT, R2, 0x1, PT ;  /* 0x000000010200780c */ /* 0x004fda0003f05270 */
[----:B------:R-:W-:Y:S05]  /*06b0*/  @P0 BRA `(.L_x_10) ;  /* 0x0000000000500947 */ /* 0x000fea0003800000 */
[----:B------:R-:W2:Y:S01]  /*06c0*/  S2UR UR7, SR_CgaCtaId ;  /* 0x00000000000779c3 */ /* 0x000ea20000008800 */
[----:B------:R-:W-:Y:S01]  /*06d0*/  UMOV UR9, 0x400 ;  /* 0x0000040000097882 */ /* 0x000fe20000000000 */
[----:B-1----:R-:W-:Y:S01]  /*06e0*/  UMOV UR5, 0x20 ;  /* 0x0000002000057882 */ /* 0x002fe20000000000 */
[----:B------:R-:W-:Y:S01]  /*06f0*/  UMOV UR4, 0x80 ;  /* 0x0000008000047882 */ /* 0x000fe20000000000 */
[----:B------:R-:W-:-:S04]  /*0700*/  UIADD3 UR10, UPT, UPT, -UR5, 0x100000, URZ ;  /* 0x00100000050a7890 */ /* 0x000fc8000fffe1ff */
[----:B------:R-:W-:Y:S02]  /*0710*/  USHF.L.U32 UR11, UR10, 0xb, URZ ;  /* 0x0000000b0a0b7899 */ /* 0x000fe400080006ff */
[----:B------:R-:W-:Y:S02]  /*0720*/  USHF.L.U32 UR10, UR10, 0x1, URZ ;  /* 0x000000010a0a7899 */ /* 0x000fe400080006ff */
[----:B------:R-:W-:-:S04]  /*0730*/  UIADD3 UR4, UPT, UPT, -UR4, 0x100000, URZ ;  /* 0x0010000004047890 */ /* 0x000fc8000fffe1ff */
[----:B------:R-:W-:Y:S02]  /*0740*/  USHF.L.U32 UR5, UR4, 0xb, URZ ;  /* 0x0000000b04057899 */ /* 0x000fe400080006ff */
[----:B------:R-:W-:Y:S01]  /*0750*/  USHF.L.U32 UR4, UR4, 0x1, URZ ;  /* 0x0000000104047899 */ /* 0x000fe200080006ff */
[----:B------:R-:W-:Y:S01]  /*0760*/  ELECT P0, URZ, PT ;  /* 0x0000000000ff782f */ /* 0x000fe20003800000 */
[----:B--2---:R-:W-:Y:S01]  /*0770*/  ULEA UR7, UR7, UR9, 0x18 ;  /* 0x0000000907077291 */ /* 0x004fe2000f8ec0ff */
[----:B------:R-:W1:Y:S11]  /*0780*/  FENCE.VIEW.ASYNC.S ;  /* 0x00000000000073c6 */ /* 0x000e760000000000 */
[----:B-1----:R2:W1:Y:S01]  /*0790*/  SYNCS.EXCH.64 URZ, [UR7+0x60], UR10 ;  /* 0x0000600a07ff75b2 */ /* 0x0024620008000100 */
[----:B------:R2:W1:Y:S01]  /*07a0*/  SYNCS.EXCH.64 URZ, [UR7+0x78], UR4 ;  /* 0x0000780407ff75b2 */ /* 0x0004620008000100 */
[----:B------:R2:W1:Y:S01]  /*07b0*/  SYNCS.EXCH.64 URZ, [UR7+0x68], UR10 ;  /* 0x0000680a07ff75b2 */ /* 0x0004620008000100 */
[----:B------:R2:W1:Y:S01]  /*07c0*/  SYNCS.EXCH.64 URZ, [UR7+0x80], UR4 ;  /* 0x0000800407ff75b2 */ /* 0x0004620008000100 */
[----:B------:R2:W1:Y:S01]  /*07d0*/  SYNCS.EXCH.64 URZ, [UR7+0x70], UR10 ;  /* 0x0000700a07ff75b2 */ /* 0x0004620008000100 */
[----:B------:R2:W1:Y:S02]  /*07e0*/  SYNCS.EXCH.64 URZ, [UR7+0x88], UR4 ;  /* 0x0000880407ff75b2 */ /* 0x0004640008000100 */
[----:B--2---:R-:W-:Y:S01]  /*07f0*/  NOP ;  /* 0x0000000000007918 */ /* 0x004fe20000000000 */
.L_x_10:
[----:B------:R-:W2:Y:S01]  /*0800*/  SHFL.IDX PT, R2, R65, RZ, 0x1f ;  /* 0x00001fff41027589 */ /* 0x000ea200000e0000 */
[----:B------:R-:W-:Y:S01]  /*0810*/  NOP ;  /* 0x0000000000007918 */ /* 0x000fe20000000000 */
[----:B--2---:R-:W-:-:S13]  /*0820*/  ISETP.NE.AND P0, PT, R2, 0x3, PT ;  /* 0x000000030200780c */ /* 0x004fda0003f05270 */
[----:B------:R-:W-:Y:S05]  /*0830*/  @P0 BRA `(.L_x_11) ;  /* 0x0000000000300947 */ /* 0x000fea0003800000 */
[----:B-1----:R-:W1:Y:S01]  /*0840*/  S2UR UR5, SR_CgaCtaId ;  /* 0x00000000000579c3 */ /* 0x002e620000008800 */
        /* <DEDUP_REMOVED lines=8> */
[----:B-1----:R2:W1:Y:S01]  /*08d0*/  SYNCS.EXCH.64 URZ, [UR5+0x90], UR10 ;  /* 0x0000900a05ff75b2 */ /* 0x0024620008000100 */
[----:B------:R2:W1:Y:S02]  /*08e0*/  SYNCS.EXCH.64 URZ, [UR5+0x98], UR10 ;  /* 0x0000980a05ff75b2 */ /* 0x0004640008000100 */
[----:B--2---:R-:W-:Y:S01]  /*08f0*/  NOP ;  /* 0x0000000000007918 */ /* 0x004fe20000000000 */
.L_x_11:
[----:B------:R-:W2:Y:S01]  /*0900*/  SHFL.IDX PT, R2, R65, RZ, 0x1f ;  /* 0x00001fff41027589 */ /* 0x000ea200000e0000 */
[----:B------:R-:W-:Y:S01]  /*0910*/  NOP ;  /* 0x0000000000007918 */ /* 0x000fe20000000000 */
[----:B--2---:R-:W-:-:S13]  /*0920*/  ISETP.NE.AND P0, PT, R2, 0x4, PT ;  /* 0x000000040200780c */ /* 0x004fda0003f05270 */
[----:B------:R-:W-:Y:S05]  /*0930*/  @P0 BRA `(.L_x_12) ;  /* 0x00000000004c0947 */ /* 0x000fea0003800000 */
[----:B-1----:R-:W1:Y:S01]  /*0940*/  S2UR UR5, SR_CgaCtaId ;  /* 0x00000000000579c3 */ /* 0x002e620000008800 */
[----:B------:R-:W-:Y:S01]  /*0950*/  UMOV UR9, 0x100 ;  /* 0x0000010000097882 */ /* 0x000fe20000000000 */
[----:B------:R-:W-:Y:S01]  /*0960*/  UMOV UR7, 0x400 ;  /* 0x0000040000077882 */ /* 0x000fe20000000000 */
[----:B------:R-:W-:Y:S01]  /*0970*/  USEL UR9, UR9, 0xe0, UP2 ;  /* 0x000000e009097887 */ /* 0x000fe20009000000 */
[----:B------:R-:W-:Y:S01]  /*0980*/  UMOV UR4, 0x1 ;  /* 0x0000000100047882 */ /* 0x000fe20000000000 */
[----:B------:R-:W-:Y:S01]  /*0990*/  ELECT P0, URZ, PT ;  /* 0x0000000000ff782f */ /* 0x000fe20003800000 */
[----:B------:R-:W-:-:S04]  /*09a0*/  UIADD3 UR10, UPT, UPT, -UR4, 0x100000, URZ ;  /* 0x00100000040a7890 */ /* 0x000fc8000fffe1ff */
[----:B------:R-:W-:Y:S02]  /*09b0*/  USHF.L.U32 UR11, UR10, 0xb, URZ ;  /* 0x0000000b0a0b7899 */ /* 0x000fe400080006ff */
[----:B------:R-:W-:Y:S02]  /*09c0*/  USHF.L.U32 UR10, UR10, 0x1, URZ ;  /* 0x000000010a0a7899 */ /* 0x000fe400080006ff */
[----:B------:R-:W-:-:S04]  /*09d0*/  UIADD3 UR12, UPT, UPT, -UR9, 0x100000, URZ ;  /* 0x00100000090c7890 */ /* 0x000fc8000fffe1ff */
[----:B------:R-:W-:Y:S02]  /*09e0*/  USHF.L.U32 UR13, UR12, 0xb, URZ ;  /* 0x0000000b0c0d7899 */ /* 0x000fe400080006ff */
[----:B------:R-:W-:Y:S02]  /*09f0*/  USHF.L.U32 UR12, UR12, 0x1, URZ ;  /* 0x000000010c0c7899 */ /* 0x000fe400080006ff */
[----:B-1----:R-:W-:Y:S01]  /*0a00*/  ULEA UR5, UR5, UR7, 0x18 ;  /* 0x0000000705057291 */ /* 0x002fe2000f8ec0ff */
[----:B------:R-:W1:Y:S11]  /*0a10*/  FENCE.VIEW.ASYNC.S ;  /* 0x00000000000073c6 */ /* 0x000e760000000000 */
[----:B-1----:R2:W1:Y:S01]  /*0a20*/  SYNCS.EXCH.64 URZ, [UR5+0xa0], UR10 ;  /* 0x0000a00a05ff75b2 */ /* 0x0024620008000100 */
[----:B------:R2:W1:Y:S01]  /*0a30*/  SYNCS.EXCH.64 URZ, [UR5+0xb0], UR12 ;  /* 0x0000b00c05ff75b2 */ /* 0x0004620008000100 */
[----:B------:R2:W1:Y:S01]  /*0a40*/  SYNCS.EXCH.64 URZ, [UR5+0xa8], UR10 ;  /* 0x0000a80a05ff75b2 */ /* 0x0004620008000100 */
[----:B------:R2:W1:Y:S02]  /*0a50*/  SYNCS.EXCH.64 URZ, [UR5+0xb8], UR12 ;  /* 0x0000b80c05ff75b2 */ /* 0x0004640008000100 */
[----:B--2---:R-:W-:Y:S01]  /*0a60*/  NOP ;  /* 0x0000000000007918 */ /* 0x004fe20000000000 */
.L_x_12:
        /* <DEDUP_REMOVED lines=22> */
[----:B------:R2:W1:Y:S01]  /*0bd0*/  SYNCS.EXCH.64 URZ, [UR7+0xf0], UR4 ;  /* 0x0000f00407ff75b2 */ /* 0x0004620008000100 */
[----:B------:R2:W1:Y:S01]  /*0be0*/  SYNCS.EXCH.64 URZ, [UR7+0xd8], UR10 ;  /* 0x0000d80a07ff75b2 */ /* 0x0004620008000100 */
[----:B------:R2:W1:Y:S02]  /*0bf0*/  SYNCS.EXCH.64 URZ, [UR7+0xf8], UR4 ;  /* 0x0000f80407ff75b2 */ /* 0x0004640008000100 */
[----:B--2---:R-:W-:Y:S01]  /*0c00*/  NOP ;  /* 0x0000000000007918 */ /* 0x004fe20000000000 */
.L_x_13:
        /* <DEDUP_REMOVED lines=18> */
.L_x_14:
[----:B-1----:R-:W1:Y:S01]  /*0d30*/  S2UR UR5, SR_CTAID.X ;  /* 0x00000000000579c3 */ /* 0x002e620000002500 */
[----:B------:R-:W-:-:S05]  /*0d40*/  CS2R.32 R59, SR_CgaSize ;  /* 0x00000000003b7805 */ /* 0x000fca0000008a00 */
[----:B------:R-:W-:-:S05]  /*0d50*/  IMAD R59, R59, -0xa0, RZ ;  /* 0xffffff603b3b7824 */ /* 0x000fca00078e02ff */
[----:B------:R-:W-:-:S14]  /*0d60*/  R2UR UR9, R59 ;  /* 0x000000003b0972ca */ /* 0x000fdc00000e0000 */
[----:B------:R-:W2:Y:S01]  /*0d70*/  LDCU UR9, c[0x0][UR9+0x2b0] ;  /* 0x00005600090977ac */ /* 0x000ea20008000800 */
[----:B------:R-:W-:Y:S01]  /*0d80*/  NOP ;  /* 0x0000000000007918 */ /* 0x000fe20000000000 */
[----:B------:R-:W-:-:S05]  /*0d90*/  CS2R.32 R59, SR_CgaSize ;  /* 0x00000000003b7805 */ /* 0x000fca0000008a00 */
[----:B------:R-:W-:-:S05]  /*0da0*/  IMAD R59, R59, -0xa0, RZ ;  /* 0xffffff603b3b7824 */ /* 0x000fca00078e02ff */
[----:B------:R-:W-:-:S14]  /*0db0*/  R2UR UR7, R59 ;  /* 0x000000003b0772ca */ /* 0x000fdc00000e0000 */
[----:B------:R-:W3:Y:S01]  /*0dc0*/  LDCU UR7, c[0x0][UR7+0x2b4] ;  /* 0x00005680070777ac */ /* 0x000ee20008000800 */
[----:B------:R-:W4:Y:S08]  /*0dd0*/  S2UR UR4, SR_CTAID.Y ;  /* 0x00000000000479c3 */ /* 0x000f300000002600 */
[----:B------:R-:W3:Y:S01]  /*0de0*/  LDC R10, c[0x0][0xb24] ;  /* 0x0002c900ff0a7b82 */ /* 0x000ee20000000800 */
[----:B-1----:R-:W-:-:S02]  /*0df0*/  I2FP.F32.U32 R59, UR5 ;  /* 0x00000005003b7c45 */ /* 0x002fc40008201000 */
[----:B------:R-:W-:-:S05]  /*0e00*/  CS2R.32 R3, SR_CgaSize ;  /* 0x0000000000037805 */ /* 0x000fca0000008a00 */
[----:B------:R-:W-:-:S06]  /*0e10*/  IMAD R3, R3, -0xa0, RZ ;  /* 0xffffff6003037824 */ /* 0x000fcc00078e02ff */
[----:B------:R-:W1:Y:S01]  /*0e20*/  LDC R3, c[0x0][R3+0x2a0] ;  /* 0x0000a80003037b82 */ /* 0x000e620000000800 */
[----:B------:R-:W-:Y:S01]  /*0e30*/  MOV R21, UR5 ;  /* 0x0000000500157c02 */ /* 0x000fe20008000f00 */
[----:B--2---:R-:W-:Y:S01]  /*0e40*/  FMUL R59, R59, UR9 ;  /* 0x000000093b3b7c20 */ /* 0x004fe20008400000 */
[----:B----4-:R-:W-:Y:S02]  /*0e50*/  I2FP.F32.U32 R58, UR4 ;  /* 0x00000004003a7c45 */ /* 0x010fe40008201000 */
[----:B------:R-:W-:-:S05]  /*0e60*/  CS2R.32 R2, SR_CgaSize ;  /* 0x0000000000027805 */ /* 0x000fca0000008a00 */
[----:B------:R-:W-:-:S06]  /*0e70*/  IMAD R2, R2, -0xa0, RZ ;  /* 0xffffff6002027824 */ /* 0x000fcc00078e02ff */
[----:B------:R-:W2:Y:S01]  /*0e80*/  LDC R2, c[0x0][R2+0x2a4] ;  /* 0x0000a90002027b82 */ /* 0x000ea20000000800 */
[----:B------:R-:W-:Y:S01]  /*0e90*/  MOV R20, UR4 ;  /* 0x0000000400147c02 */ /* 0x000fe20008000f00 */
[----:B------:R-:W4:Y:S01]  /*0ea0*/  F2I.U32.TRUNC.NTZ R59, R59 ;  /* 0x0000003b003b7305 */ /* 0x000f22000020f000 */
[----:B---3--:R-:W-:-:S05]  /*0eb0*/  FMUL R58, R58, UR7 ;  /* 0x000000073a3a7c20 */ /* 0x008fca0008400000 */
[----:B------:R-:W-:Y:S01]  /*0ec0*/  BAR.SYNC.DEFER_BLOCKING 0x0 ;  /* 0x0000000000007b1d */ /* 0x000fe20000010000 */
[----:B------:R-:W-:-:S05]  /*0ed0*/  ISETP.GE.AND P0, PT, R10, 0x1, PT ;  /* 0x000000010a00780c */ /* 0x000fca0003f06270 */
[----:B------:R-:W3:Y:S02]  /*0ee0*/  F2I.U32.TRUNC.NTZ R58, R58 ;  /* 0x0000003a003a7305 */ /* 0x000ee4000020f000 */
[----:B------:R-:W2:Y:S01]  /*0ef0*/  S2UR UR36, SR_CTAID.Z ;  /* 0x00000000002479c3 */ /* 0x000ea20000002700 */
[----:B----4-:R-:W-:-:S05]  /*0f00*/  IADD3 R59, PT, PT, -R59, RZ, RZ ;  /* 0x000000ff3b3b7210 */ /* 0x010fca0007ffe1ff */
[----:B-1----:R-:W-:Y:S01]  /*0f10*/  IMAD R59, R3, R59, UR5 ;  /* 0x00000005033b7e24 */ /* 0x002fe2000f8e023b */
[----:B---3--:R-:W-:-:S05]  /*0f20*/  IADD3 R58, PT, PT, -R58, RZ, RZ ;  /* 0x000000ff3a3a7210 */ /* 0x008fca0007ffe1ff */
[----:B--2---:R-:W-:Y:S01]  /*0f30*/  IMAD R58, R2, R58, UR4 ;  /* 0x00000004023a7e24 */ /* 0x004fe2000f8e023a */
[----:B------:R-:W-:Y:S06]  /*0f40*/  @!P0 BRA `(.L_x_15) ;  /* 0x0000000000b88947 */ /* 0x000fec0003800000 */
[----:B------:R-:W1:Y:S01]  /*0f50*/  LDC.64 R4, c[0x0][0xb18] ;  /* 0x0002c600ff047b82 */ /* 0x000e620000000a00 */
[----:B------:R-:W-:-:S07]  /*0f60*/  ISETP.NE.AND P0, PT, R10, 0x1, PT ;  /* 0x000000010a00780c */ /* 0x000fce0003f05270 */
[----:B------:R-:W2:Y:S08]  /*0f70*/  LDC R9, c[0x0][0xb0c] ;  /* 0x0002c300ff097b82 */ /* 0x000eb00000000800 */
[----:B------:R-:W3:Y:S08]  /*0f80*/  LDC R12, c[0x0][0x370] ;  /* 0x0000dc00ff0c7b82 */ /* 0x000ef00000000800 */
[----:B------:R-:W4:Y:S01]  /*0f90*/  LDC R11, c[0x0][0x374] ;  /* 0x0000dd00ff0b7b82 */ /* 0x000f220000000800 */
[----:B-1----:R-:W-:-:S07]  /*0fa0*/  ISETP.NE.AND P1, PT, R4, 0x1, PT ;  /* 0x000000010400780c */ /* 0x002fce0003f25270 */
[----:B------:R-:W3:Y:S01]  /*0fb0*/  LDC.64 R6, c[0x0][0xb10] ;  /* 0x0002c400ff067b82 */ /* 0x000ee20000000a00 */
[----:B--2---:R-:W-:-:S07]  /*0fc0*/  ISETP.NE.AND P2, PT, R9, 0x1, PT ;  /* 0x000000010900780c */ /* 0x004fce0003f45270 */
[----:B------:R-:W1:Y:S08]  /*0fd0*/  LDC R8, c[0x0][0xb20] ;  /* 0x0002c800ff087b82 */ /* 0x000e700000000800 */
[----:B------:R-:W2:Y:S01]  /*0fe0*/  LDC.64 R2, c[0x0][0xb28] ;  /* 0x0002ca00ff027b82 */ /* 0x000ea20000000a00 */
[----:B----4-:R-:W-:-:S04]  /*0ff0*/  IMAD.HI.U32 R13, R11, R5, RZ ;  /* 0x000000050b0d7227 */ /* 0x010fc800078e00ff */
[----:B------:R-:W-:-:S04]  /*1000*/  IMAD.HI.U32 R5, R20, R5, RZ ;  /* 0x0000000514057227 */ /* 0x000fc800078e00ff */
[----:B---3--:R-:W-:-:S05]  /*1010*/  IMAD.HI.U32 R14, R12, R6, RZ ;  /* 0x000000060c0e7227 */ /* 0x008fca00078e00ff */
[-C--:B------:R-:W-:Y:S01]  /*1020*/  @P2 SHF.R.U32.HI R12, RZ, R7.reuse, R14 ;  /* 0x00000007ff0c2219 */ /* 0x080fe2000001160e */
[----:B------:R-:W-:Y:S01]  /*1030*/  IMAD.HI.U32 R14, R21, R6, RZ ;  /* 0x00000006150e7227 */ /* 0x000fe200078e00ff */
[-C--:B-1----:R-:W-:Y:S02]  /*1040*/  @P1 SHF.R.U32.HI R11, RZ, R8.reuse, R13 ;  /* 0x00000008ff0b1219 */ /* 0x082fe4000001160d */
[----:B------:R-:W-:Y:S02]  /*1050*/  SHF.R.U32.HI R5, RZ, R8, R5 ;  /* 0x00000008ff057219 */ /* 0x000fe40000011605 */
[----:B------:R-:W-:Y:S02]  /*1060*/  SHF.R.U32.HI R14, RZ, R7, R14 ;  /* 0x00000007ff0e7219 */ /* 0x000fe4000001160e */
[----:B------:R-:W-:Y:S01]  /*1070*/  SEL R5, R20, R5, !P1 ;  /* 0x0000000514057207 */ /* 0x000fe20004800000 */
[----:B--2---:R-:W-:Y:S01]  /*1080*/  IMAD.HI.U32 R13, R11, R2, RZ ;  /* 0x000000020b0d7227 */ /* 0x004fe200078e00ff */
[----:B------:R-:W-:-:S03]  /*1090*/  SEL R14, R21, R14, !P2 ;  /* 0x0000000e150e7207 */ /* 0x000fc60005000000 */
[----:B------:R-:W-:Y:S01]  /*10a0*/  IMAD.HI.U32 R6, R12, R2, RZ ;  /* 0x000000020c067227 */ /* 0x000fe200078e00ff */
[----:B------:R-:W-:-:S04]  /*10b0*/  @P0 SHF.R.U32.HI R11, RZ, R3, R13 ;  /* 0x00000003ff0b0219 */ /* 0x000fc8000001160d */
[----:B------:R-:W-:Y:S01]  /*10c0*/  @P0 SHF.R.U32.HI R12, RZ, R3, R6 ;  /* 0x00000003ff0c0219 */ /* 0x000fe20000011606 */
[----:B------:R-:W-:-:S04]  /*10d0*/  IMAD R11, R11, R10, RZ ;  /* 0x0000000a0b0b7224 */ /* 0x000fc800078e02ff */
[----:B------:R-:W-:Y:S01]  /*10e0*/  IMAD R6, R12, R10, RZ ;  /* 0x0000000a0c067224 */ /* 0x000fe200078e02ff */
[----:B------:R-:W-:-:S04]  /*10f0*/  ISETP.GE.AND P1, PT, R5, R11, PT ;  /* 0x0000000b0500720c */ /* 0x000fc80003f26270 */
[----:B------:R-:W-:Y:S01]  /*1100*/  ISETP.GE.OR P1, PT, R14, R6, P1 ;  /* 0x000000060e00720c */ /* 0x000fe20000f26670 */
[----:B------:R-:W-:-:S05]  /*1110*/  IMAD.HI.U32 R6, R5, R2, RZ ;  /* 0x0000000205067227 */ /* 0x000fca00078e00ff */
[----:B------:R-:W-:-:S04]  /*1120*/  SHF.R.U32.HI R6, RZ, R3, R6 ;  /* 0x00000003ff067219 */ /* 0x000fc80000011606 */
[----:B------:R-:W-:-:S03]  /*1130*/  SEL R6, R5, R6, !P0 ;  /* 0x0000000605067207 */ /* 0x000fc60004000000 */
[----:B------:R-:W-:Y:S01]  /*1140*/  @!P1 IMAD.HI.U32 R7, R14, R2, RZ ;  /* 0x000000020e079227 */ /* 0x000fe200078e00ff */
[----:B------:R-:W-:-:S04]  /*1150*/  IADD3 R2, PT, PT, -R6, RZ, RZ ;  /* 0x000000ff06027210 */ /* 0x000fc80007ffe1ff */
[----:B------:R-:W-:Y:S01]  /*1160*/  @!P1 SHF.R.U32.HI R3, RZ, R3, R7 ;  /* 0x00000003ff039219 */ /* 0x000fe20000011607 */
[----:B------:R-:W-:Y:S01]  /*1170*/  IMAD R2, R10, R2, R5 ;  /* 0x000000020a027224 */ /* 0x000fe200078e0205 */
[----:B------:R-:W-:Y:S02]  /*1180*/  IADD3 R7, PT, PT, -R5, RZ, RZ ;  /* 0x000000ff05077210 */ /* 0x000fe40007ffe1ff */
[----:B------:R-:W-:-:S03]  /*1190*/  @!P1 SEL R3, R14, R3, !P0 ;  /* 0x000000030e039207 */ /* 0x000fc60004000000 */
[----:B------:R-:W-:Y:S02]  /*11a0*/  IMAD R7, R4, R7, R20 ;  /* 0x0000000704077224 */ /* 0x000fe400078e0214 */
[--C-:B------:R-:W-:Y:S02]  /*11b0*/  @!P1 IMAD.IADD R6, R6, 0x1, -R3.reuse ;  /* 0x0000000106069824 */ /* 0x100fe400078e0a03 */
[----:B------:R-:W-:Y:S01]  /*11c0*/  @!P1 IMAD R3, R2, R12, R3 ;  /* 0x0000000c02039224 */ /* 0x000fe200078e0203 */
[----:B------:R-:W-:Y:S01]  /*11d0*/  IADD3 R2, PT, PT, -R14, RZ, RZ ;  /* 0x000000ff0e027210 */ /* 0x000fe20007ffe1ff */
[----:B------:R-:W-:Y:S02]  /*11e0*/  @!P1 IMAD R5, R6, R10, R14 ;  /* 0x0000000a06059224 */ /* 0x000fe400078e020e */
[----:B------:R-:W-:Y:S02]  /*11f0*/  @!P1 IMAD.MOV.U32 R14, RZ, RZ, R3 ;  /* 0x000000ffff0e9224 */ /* 0x000fe400078e0003 */
[----:B------:R-:W-:-:S02]  /*1200*/  IMAD R2, R9, R2, R21 ;  /* 0x0000000209027224 */ /* 0x000fc400078e0215 */
[----:B------:R-:W-:Y:S02]  /*1210*/  IMAD R20, R5, R4, R7 ;  /* 0x0000000405147224 */ /* 0x000fe400078e0207 */
[----:B------:R-:W-:Y:S02]  /*1220*/  IMAD R21, R14, R9, R2 ;  /* 0x000000090e157224 */ /* 0x000fe400078e0202 */
.L_x_15:
[----:B------:R-:W1:Y:S01]  /*1230*/  LDCU UR4, c[0x0][0xb30] ;  /* 0x00016600ff0477ac */ /* 0x000e620008000800 */
[----:B------:R-:W2:Y:S08]  /*1240*/  S2UR UR37, SR_CgaCtaId ;  /* 0x00000000002579c3 */ /* 0x000eb00000008800 */
[----:B------:R-:W3:Y:S01]  /*1250*/  LDC R26, c[0x0][0xb24] ;  /* 0x0002c900ff1a7b82 */ /* 0x000ee20000000800 */
[----:B-1----:R-:W-:-:S09]  /*1260*/  UISETP.NE.AND UP1, UPT, UR4, 0x1, UPT ;  /* 0x000000010400788c */ /* 0x002fd2000bf25270 */
[----:B--2---:R-:W-:Y:S05]  /*1270*/  BRA.U UP1, `(.L_x_16) ;  /* 0x0000000101407547 */ /* 0x004fea000b800000 */
[----:B------:R-:W1:Y:S08]  /*1280*/  LDC.64 R4, c[0x0][0xb10] ;  /* 0x0002c400ff047b82 */ /* 0x000e700000000a00 */
[----:B------:R-:W2:Y:S08]  /*1290*/  LDC.64 R2, c[0x0][0xb18] ;  /* 0x0002c600ff027b82 */ /* 0x000eb00000000a00 */
[----:B------:R-:W4:Y:S08]  /*12a0*/  LDC R6, c[0x0][0xb20] ;  /* 0x0002c800ff067b82 */ /* 0x000f300000000800 */
[----:B------:R-:W3:Y:S01]  /*12b0*/  LDC R7, c[0x0][0xb0c] ;  /* 0x0002c300ff077b82 */ /* 0x000ee20000000800 */
[----:B-1----:R-:W-:-:S05]  /*12c0*/  IMAD.HI.U32 R4, R21, R4, RZ ;  /* 0x0000000415047227 */ /* 0x002fca00078e00ff */
[----:B------:R-:W-:Y:S01]  /*12d0*/  SHF.R.U32.HI R4, RZ, R5, R4 ;  /* 0x00000005ff047219 */ /* 0x000fe20000011604 */
[----:B--2---:R-:W-:Y:S01]  /*12e0*/  IMAD.HI.U32 R3, R20, R3, RZ ;  /* 0x0000000314037227 */ /* 0x004fe200078e00ff */
[----:B------:R-:W-:-:S04]  /*12f0*/  ISETP.NE.AND P0, PT, R2, 0x1, PT ;  /* 0x000000010200780c */ /* 0x000fc80003f05270 */
[----:B----4-:R-:W-:-:S04]  /*1300*/  SHF.R.U32.HI R3, RZ, R6, R3 ;  /* 0x00000006ff037219 */ /* 0x010fc80000011603 */
[----:B------:R-:W-:Y:S02]  /*1310*/  SEL R3, R20, R3, !P0 ;  /* 0x0000000314037207 */ /* 0x000fe40004000000 */
[----:B---3--:R-:W-:-:S04]  /*1320*/  ISETP.NE.AND P1, PT, R7, 0x1, PT ;  /* 0x000000010700780c */ /* 0x008fc80003f25270 */
[----:B------:R-:W-:-:S05]  /*1330*/  SEL R4, R21, R4, !P1 ;  /* 0x0000000415047207 */ /* 0x000fca0004800000 */
[----:B------:R-:W-:Y:S02]  /*1340*/  IMAD.IADD R5, R3, 0x1, -R4 ;  /* 0x0000000103057824 */ /* 0x000fe400078e0a04 */
[----:B------:R-:W-:Y:S02]  /*1350*/  IMAD.IADD R3, R4, 0x1, -R3 ;  /* 0x0000000104037824 */ /* 0x000fe400078e0a03 */
[----:B------:R-:W-:Y:S02]  /*1360*/  IMAD R21, R5, R7, R21 ;  /* 0x0000000705157224 */ /* 0x000fe400078e0215 */
[----:B------:R-:W-:-:S07]  /*1370*/  IMAD R20, R3, R2, R20 ;  /* 0x0000000203147224 */ /* 0x000fce00078e0214 */
.L_x_16:
[----:B------:R-:W-:Y:S01]  /*1380*/  BAR.SYNC.DEFER_BLOCKING 0x0 ;  /* 0x0000000000007b1d */ /* 0x000fe20000010000 */
[----:B------:R-:W-:Y:S01]  /*1390*/  UISETP.NE.AND UP1, UPT, UR8, 0x2, UPT ;  /* 0x000000020800788c */ /* 0x000fe2000bf25270 */
[----:B------:R-:W-:Y:S02]  /*13a0*/  ISETP.NE.OR P5, PT, R0, 0x2, !P5 ;  /* 0x000000020000780c */ /* 0x000fe40006fa5670 */
[----:B------:R-:W-:-:S06]  /*13b0*/  LOP3.LUT R2, R70, 0x1f, RZ, 0xc0, !PT ;  /* 0x0000001f46027812 */ /* 0x000fcc00078ec0ff */
[----:B------:R-:W-:Y:S05]  /*13c0*/  BRA.U UP1, `(.L_x_17) ;  /* 0x0000001101cc7547 */ /* 0x000fea000b800000 */
[----:B------:R-:W1:Y:S01]  /*13d0*/  LDCU UR13, c[0x0][0x38c] ;  /* 0x00007180ff0d77ac */ /* 0x000e620008000800 */
[----:B------:R-:W2:Y:S01]  /*13e0*/  LDC R8, c[0x0][0x370] ;  /* 0x0000dc00ff087b82 */ /* 0x000ea20000000800 */
[----:B------:R-:W-:Y:S01]  /*13f0*/  PLOP3.LUT P1, PT, PT, PT, UP2, 0x80, 0x8 ;  /* 0x000000000008781c */ /* 0x000fe20003f2f028 */
[----:B------:R-:W-:Y:S01]  /*1400*/  IMAD.MOV.U32 R15, RZ, RZ, 0x1 ;  /* 0x00000001ff0f7424 */ /* 0x000fe200078e00ff */
[----:B------:R-:W-:Y:S01]  /*1410*/  ISETP.EQ.OR P4, PT, R2, RZ, P5 ;  /* 0x000000ff0200720c */ /* 0x000fe20002f82670 */
[----:B------:R-:W-:Y:S01]  /*1420*/  IMAD.MOV.U32 R14, RZ, RZ, RZ ;  /* 0x000000ffff0e7224 */ /* 0x000fe200078e00ff */
[----:B------:R-:W-:Y:S02]  /*1430*/  PLOP3.LUT P1, PT, P1, PT, PT, 0x8, 0x80 ;  /* 0x000000000080781c */ /* 0x000fe40000f2e170 */
[----:B------:R-:W-:Y:S01]  /*1440*/  CS2R R12, SRZ ;  /* 0x00000000000c7805 */ /* 0x000fe2000001ff00 */
[----:B------:R-:W-:Y:S01]  /*1450*/  IMAD.MOV.U32 R11, RZ, RZ, 0x1 ;  /* 0x00000001ff0b7424 */ /* 0x000fe200078e00ff */
[----:B------:R-:W4:Y:S01]  /*1460*/  LDC R0, c[0x0][0x374] ;  /* 0x0000dd00ff007b82 */ /* 0x000f220000000800 */
[----:B------:R-:W2:Y:S01]  /*1470*/  LDCU.64 UR22, c[0x0][0x348] ;  /* 0x00006900ff1677ac */ /* 0x000ea20008000a00 */
[----:B------:R-:W-:Y:S01]  /*1480*/  UMOV UR6, URZ ;  /* 0x000000ff00067c82 */ /* 0x000fe20008000000 */
[----:B-1----:R-:W-:-:S04]  /*1490*/  UIADD3 UR5, UPT, UPT, UR13, 0x7f, URZ ;  /* 0x0000007f0d057890 */ /* 0x002fc8000fffe0ff */
[----:B------:R-:W-:-:S04]  /*14a0*/  USHF.R.S32.HI UR4, URZ, 0x1f, UR5 ;  /* 0x0000001fff047899 */ /* 0x000fc80008011405 */
[----:B------:R-:W-:-:S04]  /*14b0*/  ULEA.HI UR4, UR4, UR5, URZ, 0x7 ;  /* 0x0000000504047291 */ /* 0x000fc8000f8f38ff */
[----:B------:R-:W-:Y:S02]  /*14c0*/  USHF.R.S32.HI UR15, URZ, 0x7, UR4 ;  /* 0x00000007ff0f7899 */ /* 0x000fe40008011404 */
[----:B------:R-:W-:Y:S02]  /*14d0*/  UIADD3 UR4, UPT, UPT, UR13, -0x1, URZ ;  /* 0xffffffff0d047890 */ /* 0x000fe4000fffe0ff */
[----:B------:R-:W-:Y:S02]  /*14e0*/  UISETP.LT.U32.AND UP0, UPT, UR15, 0x6, UPT ;  /* 0x000000060f00788c */ /* 0x000fe4000bf01070 */
[----:B------:R-:W-:Y:S02]  /*14f0*/  UISETP.GE.U32.AND UP1, UPT, UR4, -0xff, UPT ;  /* 0xffffff010400788c */ /* 0x000fe4000bf26070 */
[----:B------:R-:W-:Y:S02]  /*1500*/  USEL UR14, UR15, 0x6, UP0 ;  /* 0x000000060f0e7887 */ /* 0x000fe40008000000 */
[----:B------:R-:W-:-:S02]  /*1510*/  UIADD3 UR13, UPT, UPT, UR13, 0xfe, URZ ;  /* 0x000000fe0d0d7890 */ /* 0x000fc4000fffe0ff */
[----:B------:R-:W-:Y:S02]  /*1520*/  UIADD3 UR5, UPT, UPT, UR14, -0x1, URZ ;  /* 0xffffffff0e057890 */ /* 0x000fe4000fffe0ff */
[----:B------:R-:W-:-:S03]  /*1530*/  UIADD3 UR7, UPT, UPT, UR15, -UR14, URZ ;  /* 0x8000000e0f077290 */ /* 0x000fc6000fffe0ff */
[----:B------:R-:W-:-:S04]  /*1540*/  @UP1 UIADD3 UR5, UPT, UPT, UR14, URZ, URZ ;  /* 0x000000ff0e051290 */ /* 0x000fc8000fffe0ff */
[----:B--2---:R-:W-:-:S12]  /*1550*/  UIADD3 UR5, UPT, UPT, UR5, 0x1, URZ ;  /* 0x0000000105057890 */ /* 0x004fd8000fffe0ff */
.L_x_35:
[----:B------:R-:W-:Y:S01]  /*1560*/  UISETP.NE.AND UP0, UPT, UR37, URZ, UPT ;  /* 0x000000ff2500728c */ /* 0x000fe2000bf05270 */
[----:B------:R-:W1:Y:S08]  /*1570*/  S2UR UR37, SR_CgaCtaId ;  /* 0x00000000002579c3 */ /* 0x000e700000008800 */
[----:B------:R-:W-:Y:S05]  /*1580*/  BRA.U UP0, `(.L_x_18) ;  /* 0x0000000100347547 */ /* 0x000fea000b800000 */
[----:B------:R-:W2:Y:S01]  /*1590*/  S2R R2, SR_CgaCtaId ;  /* 0x0000000000027919 */ /* 0x000ea20000008800 */
[----:B------:R-:W-:-:S04]  /*15a0*/  MOV R3, 0x400 ;  /* 0x0000040000037802 */ /* 0x000fc80000000f00 */
[----:B--2---:R-:W-:Y:S02]  /*15b0*/  LEA R2, R2, R3, 0x18 ;  /* 0x0000000302027211 */ /* 0x004fe400078ec0ff */
[----:B------:R-:W-:-:S03]  /*15c0*/  SHF.L.U32 R3, R11, 0x1f, RZ ;  /* 0x0000001f0b037819 */ /* 0x000fc600000006ff */
[----:B------:R-:W-:-:S04]  /*15d0*/  IMAD R2, R12, 0x8, R2 ;  /* 0x000000080c027824 */ /* 0x000fc800078e0202 */
[----:B------:R-:W2:Y:S02]  /*15e0*/  SYNCS.PHASECHK.TRANS64.TRYWAIT P0, [R2+URZ+0x110], R3 ;  /* 0x00011003020075a7 */ /* 0x000ea400080011ff */
[----:B--2---:R-:W-:Y:S05]  /*15f0*/  @!P0 BRA `(.L_x_19) ;  /* 0x0000005800cc8947 */ /* 0x004fea0003800000 */
.L_x_117:
[----:B------:R-:W-:Y:S01]  /*1600*/  VIADD R12, R12, 0x1 ;  /* 0x000000010c0c7836 */ /* 0x000fe20000000000 */
[----:B------:R2:W-:Y:S04]  /*1610*/  SYNCS.ARRIVE.TRANS64.A1T0 RZ, [R2+URZ+0x100], RZ ;  /* 0x000100ff02ff79a7 */ /* 0x0005e800081000ff */
[----:B------:R-:W-:-:S04]  /*1620*/  ISETP.NE.AND P0, PT, R12, 0x2, PT ;  /* 0x000000020c00780c */ /* 0x000fc80003f05270 */
[----:B------:R-:W-:Y:S02]  /*1630*/  SEL R12, R12, RZ, P0 ;  /* 0x000000ff0c0c7207 */ /* 0x000fe40000000000 */
[----:B--2---:R-:W-:-:S04]  /*1640*/  SEL R2, RZ, 0x1, P0 ;  /* 0x00000001ff027807 */ /* 0x004fc80000000000 */
[----:B------:R-:W-:-:S07]  /*1650*/  LOP3.LUT R11, R11, R2, RZ, 0x3c, !PT ;  /* 0x000000020b0b7212 */ /* 0x000fce00078e3cff */
.L_x_18:
[----:B------:R-:W-:Y:S01]  /*1660*/  UMOV UR4, 0x400 ;  /* 0x0000040000047882 */ /* 0x000fe20000000000 */
[----:B------:R-:W-:Y:S01]  /*1670*/  SHF.L.U32 R2, R15, 0x1f, RZ ;  /* 0x0000001f0f027819 */ /* 0x000fe200000006ff */
[----:B-1----:R-:W-:Y:S01]  /*1680*/  ULEA UR4, UR37, UR4, 0x18 ;  /* 0x0000000425047291 */ /* 0x002fe2000f8ec0ff */
[----:B------:R-:W-:Y:S01]  /*1690*/  R2UR UR34, R21 ;  /* 0x00000000152272ca */ /* 0x000fe200000e0000 */
[----:B------:R-:W-:Y:S01]  /*16a0*/  UISETP.GE.U32.AND UP0, UPT, UR13, 0xff, UPT ;  /* 0x000000ff0d00788c */ /* 0x000fe2000bf06070 */
[----:B------:R-:W-:Y:S01]  /*16b0*/  R2UR UR19, R20 ;  /* 0x00000000141372ca */ /* 0x000fe200000e0000 */
[----:B------:R-:W-:Y:S01]  /*16c0*/  ULEA UR8, UR6, UR4, 0x3 ;  /* 0x0000000406087291 */ /* 0x000fe2000f8e18ff */
[----:B------:R-:W-:-:S08]  /*16d0*/  UMOV UR29, URZ ;  /* 0x000000ff001d7c82 */ /* 0x000fd00008000000 */
[----:B------:R1:W2:Y:S01]  /*16e0*/  SYNCS.PHASECHK.TRANS64.TRYWAIT P0, [UR8+0x30], R2 ;  /* 0x00003002ff0075a7 */ /* 0x0002a20008001108 */
[----:B------:R-:W-:Y:S02]  /*16f0*/  USHF.L.U32 UR34, UR34, 0x6, URZ ;  /* 0x0000000622227899 */ /* 0x000fe400080006ff */
[----:B------:R-:W-:Y:S01]  /*1700*/  USHF.L.U32 UR19, UR19, 0x6, URZ ;  /* 0x0000000613137899 */ /* 0x000fe200080006ff */
[----:B------:R-:W-:Y:S11]  /*1710*/  BRA.U !UP0, `(.L_x_20) ;  /* 0x0000000108bc7547 */ /* 0x000ff6000b800000 */
[----:B------:R-:W-:Y:S01]  /*1720*/  UMOV UR21, URZ ;  /* 0x000000ff00157c82 */ /* 0x000fe20008000000 */
[----:B------:R-:W-:-:S05]  /*1730*/  UMOV UR28, UR6 ;  /* 0x00000006001c7c82 */ /* 0x000fca0008000000 */
.L_x_25:
[----:B-1----:R-:W-:Y:S01]  /*1740*/  ULEA UR33, UR28, UR4, 0x3 ;  /* 0x000000041c217291 */ /* 0x002fe2000f8e18ff */
[----:B--2---:R-:W-:Y:S01]  /*1750*/  @!P5 MOV R3, 0x8000 ;  /* 0x000080000003d802 */ /* 0x004fe20000000f00 */
[----:B--2---:R-:W-:Y:S10]  /*1760*/  @P0 BRA `(.L_x_21) ;  /* 0x00000000000c0947 */ /* 0x004ff40003800000 */
[----:B------:R-:W-:-:S04]  /*1770*/  SHF.L.U32 R4, R15, 0x1f, RZ ;  /* 0x0000001f0f047819 */ /* 0x000fc800000006ff */
[----:B------:R-:W2:Y:S02]  /*1780*/  SYNCS.PHASECHK.TRANS64.TRYWAIT P0, [UR33+0x30], R4 ;  /* 0x00003004ff0075a7 */ /* 0x000ea40008001121 */
[----:B--2---:R-:W-:Y:S05]  /*1790*/  @!P0 BRA `(.L_x_22) ;  /* 0x0000005800788947 */ /* 0x004fea0003800000 */
.L_x_21:
[----:B------:R2:W-:Y:S01]  /*17a0*/  @!P5 SYNCS.ARRIVE.TRANS64 RZ, [UR33], R3 ;  /* 0x00000003ffffd9a7 */ /* 0x0005e20008000021 */
[----:B------:R-:W-:Y:S04]  /*17b0*/  BSSY.RECONVERGENT B0, `(.L_x_23) ;  /* 0x0000003000007945 */ /* 0x000fe80003800200 */
[----:B------:R-:W-:Y:S05]  /*17c0*/  @P4 BRA `(.L_x_24) ;  /* 0x0000000000044947 */ /* 0x000fea0003800000 */
[----:B------:R-:W-:Y:S05]  /*17d0*/  BPT.TRAP 0x1 ;  /* 0x000000040000795c */ /* 0x000fea0000300000 */
.L_x_24:
[----:B------:R-:W-:Y:S05]  /*17e0*/  BSYNC.RECONVERGENT B0 ;  /* 0x0000000000007941 */ /* 0x000fea0003800200 */
.L_x_23:
[----:B------:R-:W-:Y:S02]  /*17f0*/  UIADD3 UR6, UPT, UPT, UR28, 0x1, URZ ;  /* 0x000000011c067890 */ /* 0x000fe4000fffe0ff */
[----:B------:R-:W-:Y:S02]  /*1800*/  UIADD3 UR30, UP1, UPT, UR22, 0x80, URZ ;  /* 0x00000080161e7890 */ /* 0x000fe4000ff3e0ff */
[----:B------:R-:W-:Y:S02]  /*1810*/  UISETP.NE.AND UP0, UPT, UR6, 0x6, UPT ;  /* 0x000000060600788c */ /* 0x000fe4000bf05270 */
[----:B------:R-:W-:Y:S02]  /*1820*/  USHF.L.U32 UR35, UR21, 0x7, URZ ;  /* 0x0000000715237899 */ /* 0x000fe400080006ff */
[----:B------:R-:W-:Y:S02]  /*1830*/  USEL UR9, URZ, 0x1, UP0 ;  /* 0x00000001ff097887 */ /* 0x000fe40008000000 */
[----:B------:R-:W-:-:S02]  /*1840*/  USEL UR6, UR6, URZ, UP0 ;  /* 0x000000ff06067287 */ /* 0x000fc40008000000 */
[----:B------:R-:W-:Y:S02]  /*1850*/  UIADD3 UR26, UP0, UPT, UR22, 0x180, URZ ;  /* 0x00000180161a7890 */ /* 0x000fe4000ff1e0ff */
[----:B------:R-:W-:Y:S01]  /*1860*/  ULEA UR8, UR6, UR4, 0x3 ;  /* 0x0000000406087291 */ /* 0x000fe2000f8e18ff */
[----:B------:R-:W-:Y:S01]  /*1870*/  LOP3.LUT R15, R15, UR9, RZ, 0x3c, !PT ;  /* 0x000000090f0f7c12 */ /* 0x000fe2000f8e3cff */
[----:B------:R-:W-:Y:S02]  /*1880*/  UIADD3.X UR31, UPT, UPT, URZ, UR23, URZ, UP1, !UPT ;  /* 0x00000017ff1f7290 */ /* 0x000fe40008ffe4ff */
[----:B------:R-:W-:Y:S01]  /*1890*/  UIADD3.X UR27, UPT, UPT, URZ, UR23, URZ, UP0, !UPT ;  /* 0x00000017ff1b7290 */ /* 0x000fe200087fe4ff */
[----:B-1----:R-:W-:Y:S01]  /*18a0*/  SHF.L.U32 R2, R15, 0x1f, RZ ;  /* 0x0000001f0f027819 */ /* 0x002fe200000006ff */
[----:B------:R-:W-:Y:S01]  /*18b0*/  UIADD3 UR10, UPT, UPT, UR35, 0x40, URZ ;  /* 0x00000040230a7890 */ /* 0x000fe2000fffe0ff */
[----:B------:R-:W-:Y:S02]  /*18c0*/  UMOV UR24, 0x0 ;  /* 0x0000000000187882 */ /* 0x000fe40000000000 */
[----:B------:R1:W1:Y:S01]  /*18d0*/  SYNCS.PHASECHK.TRANS64.TRYWAIT P0, [UR8+0x30], R2 ;  /* 0x00003002ff0075a7 */ /* 0x0002620008001108 */
[----:B------:R-:W-:Y:S01]  /*18e0*/  ULEA UR8, UR28, UR4, 0xe ;  /* 0x000000041c087291 */ /* 0x000fe2000f8e70ff */
[----:B------:R-:W-:Y:S01]  /*18f0*/  UMOV UR25, 0x10000000 ;  /* 0x1000000000197882 */ /* 0x000fe20000000000 */
[----:B------:R-:W-:-:S02]  /*1900*/  UMOV UR17, UR33 ;  /* 0x0000002100117c82 */ /* 0x000fc40008000000 */
[----:B------:R-:W-:Y:S02]  /*1910*/  UIADD3 UR32, UPT, UPT, UR8, 0x3400, URZ ;  /* 0x0000340008207890 */ /* 0x000fe4000fffe0ff */
[----:B------:R-:W-:Y:S02]  /*1920*/  UIADD3 UR16, UPT, UPT, UR8, 0x1b400, URZ ;  /* 0x0001b40008107890 */ /* 0x000fe4000fffe0ff */
[----:B------:R-:W-:Y:S01]  /*1930*/  UIADD3 UR8, UPT, UPT, UR8, 0x1d400, URZ ;  /* 0x0001d40008087890 */ /* 0x000fe2000fffe0ff */
[----:B------:R-:W-:Y:S01]  /*1940*/  UMOV UR20, UR36 ;  /* 0x0000002400147c82 */ /* 0x000fe20008000000 */
[----:B------:R-:W-:Y:S01]  /*1950*/  UMOV UR18, UR35 ;  /* 0x0000002300127c82 */ /* 0x000fe20008000000 */
[----:B------:R-:W-:Y:S01]  /*1960*/  UMOV UR11, UR19 ;  /* 0x00000013000b7c82 */ /* 0x000fe20008000000 */
[----:B------:R-:W-:Y:S01]  /*1970*/  UMOV UR12, UR36 ;  /* 0x00000024000c7c82 */ /* 0x000fe20008000000 */
[----:B------:R-:W-:Y:S01]  /*1980*/  UMOV UR9, UR33 ;  /* 0x0000002100097c82 */ /* 0x000fe20008000000 */
[----:B------:R1:W-:Y:S01]  /*1990*/  UTMALDG.3D [UR32], [UR30], desc[UR24] ;  /* 0x000018201e0075b4 */ /* 0x0003e20008011000 */
[----:B------:R-:W-:Y:S01]  /*19a0*/  UIADD3 UR21, UPT, UPT, UR21, 0x1, URZ ;  /* 0x0000000115157890 */ /* 0x000fe2000fffe0ff */
[----:B------:R-:W-:Y:S01]  /*19b0*/  UMOV UR29, UR5 ;  /* 0x00000005001d7c82 */ /* 0x000fe20008000000 */
[----:B------:R-:W-:-:S02]  /*19c0*/  UMOV UR28, UR6 ;  /* 0x00000006001c7c82 */ /* 0x000fc40008000000 */
[----:B------:R-:W-:Y:S01]  /*19d0*/  UISETP.NE.AND UP0, UPT, UR21, UR5, UPT ;  /* 0x000000051500728c */ /* 0x000fe2000bf05270 */
[----:B------:R1:W-:Y:S01]  /*19e0*/  UTMALDG.3D [UR16], [UR26], desc[UR24] ;  /* 0x000018101a0075b4 */ /* 0x0003e20008011000 */
[----:B------:R1:W-:Y:S07]  /*19f0*/  UTMALDG.3D [UR8], [UR26], desc[UR24] ;  /* 0x000018081a0075b4 */ /* 0x0003ee0008011000 */
[----:B------:R-:W-:Y:S05]  /*1a00*/  BRA.U UP0, `(.L_x_25) ;  /* 0xfffffffd004c7547 */ /* 0x000fea000b83ffff */
.L_x_20:
[----:B-1----:R-:W-:Y:S01]  /*1a10*/  ULEA UR8, UR6, UR4, 0x3 ;  /* 0x0000000406087291 */ /* 0x002fe2000f8e18ff */
[----:B------:R-:W-:Y:S01]  /*1a20*/  SHF.L.U32 R2, R15, 0x1f, RZ ;  /* 0x0000001f0f027819 */ /* 0x000fe200000006ff */
[----:B------:R-:W-:Y:S01]  /*1a30*/  @!P1 SYNCS.ARRIVE.TRANS64.A1T0 RZ, [UR4+0x98], RZ ;  /* 0x000098ffffff99a7 */ /* 0x000fe20008100004 */
[----:B------:R-:W-:-:S06]  /*1a40*/  UISETP.GT.AND UP0, UPT, UR15, UR14, UPT ;  /* 0x0000000e0f00728c */ /* 0x000fcc000bf04270 */
[----:B--2---:R1:W2:Y:S03]  /*1a50*/  SYNCS.PHASECHK.TRANS64.TRYWAIT P0, [UR8+0x30], R2 ;  /* 0x00003002ff0075a7 */ /* 0x0042a60008001108 */
[----:B------:R-:W-:Y:S05]  /*1a60*/  BRA.U !UP0, `(.L_x_26) ;  /* 0x0000000108c07547 */ /* 0x000fea000b800000 */
[----:B------:R-:W-:Y:S01]  /*1a70*/  UIADD3 UR21, UPT, UPT, UR7, UR29, URZ ;  /* 0x0000001d07157290 */ /* 0x000fe2000fffe0ff */
[----:B------:R-:W-:-:S11]  /*1a80*/  UMOV UR35, UR6 ;  /* 0x0000000600237c82 */ /* 0x000fd60008000000 */
.L_x_31:
[----:B-1----:R-:W-:Y:S01]  /*1a90*/  ULEA UR25, UR35, UR4, 0x3 ;  /* 0x0000000423197291 */ /* 0x002fe2000f8e18ff */
[----:B--2---:R-:W-:Y:S01]  /*1aa0*/  @!P5 MOV R3, 0x8000 ;  /* 0x000080000003d802 */ /* 0x004fe20000000f00 */
[----:B--2---:R-:W-:Y:S10]  /*1ab0*/  @P0 BRA `(.L_x_27) ;  /* 0x00000000000c0947 */ /* 0x004ff40003800000 */
[----:B------:R-:W-:-:S04]  /*1ac0*/  SHF.L.U32 R4, R15, 0x1f, RZ ;  /* 0x0000001f0f047819 */ /* 0x000fc800000006ff */
[----:B------:R-:W2:Y:S02]  /*1ad0*/  SYNCS.PHASECHK.TRANS64.TRYWAIT P0, [UR25+0x30], R4 ;  /* 0x00003004ff0075a7 */ /* 0x000ea40008001119 */
[----:B--2---:R-:W-:Y:S05]  /*1ae0*/  @!P0 BRA `(.L_x_28) ;  /* 0x0000005400bc8947 */ /* 0x004fea0003800000 */
.L_x_27:
[----:B------:R2:W-:Y:S01]  /*1af0*/  @!P5 SYNCS.ARRIVE.TRANS64 RZ, [UR25], R3 ;  /* 0x00000003ffffd9a7 */ /* 0x0005e20008000019 */
[----:B------:R-:W-:Y:S04]  /*1b00*/  BSSY.RECONVERGENT B0, `(.L_x_29) ;  /* 0x0000003000007945 */ /* 0x000fe80003800200 */
[----:B------:R-:W-:Y:S05]  /*1b10*/  @P4 BRA `(.L_x_30) ;  /* 0x0000000000044947 */ /* 0x000fea0003800000 */
[----:B------:R-:W-:Y:S05]  /*1b20*/  BPT.TRAP 0x1 ;  /* 0x000000040000795c */ /* 0x000fea0000300000 */
.L_x_30:
[----:B------:R-:W-:Y:S05]  /*1b30*/  BSYNC.RECONVERGENT B0 ;  /* 0x0000000000007941 */ /* 0x000fea0003800200 */
.L_x_29:
        /* <DEDUP_REMOVED lines=26> */
[----:B------:R-:W-:Y:S01]  /*1ce0*/  UMOV UR12, UR36 ;  /* 0x00000024000c7c82 */ /* 0x000fe20008000000 */
[----:B------:R-:W-:Y:S01]  /*1cf0*/  UMOV UR9, UR25 ;  /* 0x0000001900097c82 */ /* 0x000fe20008000000 */
[----:B------:R1:W-:Y:S01]  /*1d00*/  UTMALDG.3D [UR24], [UR38], desc[UR30] ;  /* 0x00001e18260075b4 */ /* 0x0003e20008011000 */
[----:B------:R-:W-:Y:S01]  /*1d10*/  UIADD3 UR29, UPT, UPT, UR29, 0x1, URZ ;  /* 0x000000011d1d7890 */ /* 0x000fe2000fffe0ff */
[----:B------:R-:W-:-:S03]  /*1d20*/  UMOV UR35, UR6 ;  /* 0x0000000600237c82 */ /* 0x000fc60008000000 */
[----:B------:R-:W-:Y:S01]  /*1d30*/  UISETP.NE.AND UP0, UPT, UR29, UR21, UPT ;  /* 0x000000151d00728c */ /* 0x000fe2000bf05270 */
[----:B------:R1:W-:Y:S01]  /*1d40*/  UTMALDG.3D [UR16], [UR32], desc[UR30] ;  /* 0x00001e10200075b4 */ /* 0x0003e20008011000 */
[----:B------:R1:W-:Y:S07]  /*1d50*/  UTMALDG.3D [UR8], [UR32], desc[UR30] ;  /* 0x00001e08200075b4 */ /* 0x0003ee0008011000 */
[----:B------:R-:W-:Y:S05]  /*1d60*/  BRA.U UP0, `(.L_x_31) ;  /* 0xfffffffd00487547 */ /* 0x000fea000b83ffff */
.L_x_26:
[C---:B-1----:R-:W-:Y:S01]  /*1d70*/  LEA R2, R14.reuse, UR4, 0x3 ;  /* 0x000000040e027c11 */ /* 0x042fe2000f8e18ff */
[----:B------:R-:W-:Y:S01]  /*1d80*/  NOP ;  /* 0x0000000000007918 */ /* 0x000fe20000000000 */
[----:B--2---:R-:W-:Y:S02]  /*1d90*/  SHF.L.U32 R3, R13, 0x1f, RZ ;  /* 0x0000001f0d037819 */ /* 0x004fe400000006ff */
[----:B------:R-:W-:Y:S02]  /*1da0*/  LEA R4, R14, UR4, 0x4 ;  /* 0x000000040e047c11 */ /* 0x000fe4000f8e20ff */
[----:B------:R-:W1:Y:S02]  /*1db0*/  SYNCS.PHASECHK.TRANS64.TRYWAIT P0, [R2+URZ+0xa0], R3 ;  /* 0x0000a003020075a7 */ /* 0x000e6400080011ff */
[----:B-1----:R-:W-:Y:S05]  /*1dc0*/  @!P0 BRA `(.L_x_32) ;  /* 0x00000054001c8947 */ /* 0x002fea0003800000 */
.L_x_120:
[----:B------:R-:W2:Y:S01]  /*1dd0*/  LDS.128 R4, [R4+0x130] ;  /* 0x0001300004047984 */ /* 0x000ea20000000c00 */
[----:B---3--:R-:W-:Y:S01]  /*1de0*/  ISETP.GE.AND P0, PT, R26, 0x1, PT ;  /* 0x000000011a00780c */ /* 0x008fe20003f06270 */
[----:B-1----:R-:W-:Y:S01]  /*1df0*/  VIADD R2, R2, 0xb0 ;  /* 0x000000b002027836 */ /* 0x002fe20000000000 */
[----:B------:R-:W-:Y:S01]  /*1e00*/  @!PT LDS RZ, [RZ] ;  /* 0x00000000fffff984 */ /* 0x000fe20000000800 */
[----:B------:R-:W-:Y:S01]  /*1e10*/  @!PT LDS RZ, [RZ] ;  /* 0x00000000fffff984 */ /* 0x000fe20000000800 */
[----:B------:R-:W-:Y:S01]  /*1e20*/  @!PT LDS RZ, [RZ] ;  /* 0x00000000fffff984 */ /* 0x000fe20000000800 */
[----:B------:R-:W-:Y:S01]  /*1e30*/  @!PT LDS RZ, [RZ] ;  /* 0x00000000fffff984 */ /* 0x000fe20000000800 */
[----:B------:R1:W-:Y:S06]  /*1e40*/  MEMBAR.ALL.CTA ;  /* 0x0000000000007992 */ /* 0x0003ec0000008000 */
[----:B-1----:R-:W1:Y:S01]  /*1e50*/  FENCE.VIEW.ASYNC.S ;  /* 0x00000000000073c6 */ /* 0x002e620000000000 */
[----:B------:R-:W-:-:S04]  /*1e60*/  PRMT R2, RZ, 0x654, R2 ;  /* 0x00000654ff027816 */ /* 0x000fc80000000002 */
[----:B-1----:R1:W-:Y:S01]  /*1e70*/  SYNCS.ARRIVE.TRANS64.RED.A1T0 RZ, [R2+URZ], RZ ;  /* 0x000000ff02ff79a7 */ /* 0x0023e200081004ff */
[----:B--2---:R-:W-:-:S13]  /*1e80*/  LOP3.LUT P2, RZ, R6, 0x1, RZ, 0xc0, !PT ;  /* 0x0000000106ff7812 */ /* 0x004fda000784c0ff */
[----:B------:R-:W-:Y:S01]  /*1e90*/  @P2 SHF.R.U32.HI R3, RZ, 0x10, R5 ;  /* 0x00000010ff032819 */ /* 0x000fe20000011605 */
[----:B------:R-:W-:Y:S01]  /*1ea0*/  VOTEU.ANY UP0, P2 ;  /* 0x0000000000ff7886 */ /* 0x000fe20001000100 */
[----:B------:R-:W-:Y:S02]  /*1eb0*/  @P2 MOV R10, R4 ;  /* 0x00000004000a2202 */ /* 0x000fe40000000f00 */
[----:B------:R-:W-:Y:S02]  /*1ec0*/  @P2 R2UR.BROADCAST UR8, R3 ;  /* 0x00000000030822ca */ /* 0x000fe400008e0000 */
[----:B------:R-:W-:-:S11]  /*1ed0*/  @P2 LOP3.LUT R9, R5, 0xffff, RZ, 0xc0, !PT ;  /* 0x0000ffff05092812 */ /* 0x000fd600078ec0ff */
[----:B------:R-:W-:Y:S01]  /*1ee0*/  @UP0 UMOV UR36, UR8 ;  /* 0x0000000800240c82 */ /* 0x000fe20008000000 */
[----:B-1----:R-:W-:Y:S05]  /*1ef0*/  @!P0 BRA `(.L_x_33) ;  /* 0x0000000000b88947 */ /* 0x002fea0003800000 */
[----:B------:R-:W4:Y:S01]  /*1f00*/  LDC.64 R4, c[0x0][0xb18] ;  /* 0x0002c600ff047b82 */ /* 0x000f220000000a00 */
[----:B------:R-:W-:-:S07]  /*1f10*/  ISETP.NE.AND P3, PT, R26, 0x1, PT ;  /* 0x000000011a00780c */ /* 0x000fce0003f65270 */
[----:B------:R-:W1:Y:S08]  /*1f20*/  LDC.64 R6, c[0x0][0xb10] ;  /* 0x0002c400ff067b82 */ /* 0x000e700000000a00 */
[----:B------:R-:W2:Y:S08]  /*1f30*/  LDC R16, c[0x0][0xb20] ;  /* 0x0002c800ff107b82 */ /* 0x000eb00000000800 */
[----:B------:R-:W3:Y:S01]  /*1f40*/  LDC R17, c[0x0][0xb0c] ;  /* 0x0002c300ff117b82 */ /* 0x000ee20000000800 */
[----:B----4-:R-:W-:Y:S01]  /*1f50*/  IMAD.HI.U32 R19, R0, R5, RZ ;  /* 0x0000000500137227 */ /* 0x010fe200078e00ff */
[----:B------:R-:W-:-:S03]  /*1f60*/  ISETP.NE.AND P0, PT, R4, 0x1, PT ;  /* 0x000000010400780c */ /* 0x000fc60003f05270 */
[----:B------:R-:W-:-:S03]  /*1f70*/  IMAD.HI.U32 R5, R9, R5, RZ ;  /* 0x0000000509057227 */ /* 0x000fc600078e00ff */
[----:B------:R-:W4:Y:S01]  /*1f80*/  LDC.64 R2, c[0x0][0xb28] ;  /* 0x0002ca00ff027b82 */ /* 0x000f220000000a00 */
[----:B-1----:R-:W-:-:S04]  /*1f90*/  IMAD.HI.U32 R20, R8, R6, RZ ;  /* 0x0000000608147227 */ /* 0x002fc800078e00ff */
[----:B------:R-:W-:Y:S01]  /*1fa0*/  IMAD.HI.U32 R21, R10, R6, RZ ;  /* 0x000000060a157227 */ /* 0x000fe200078e00ff */
[----:B------:R-:W-:Y:S02]  /*1fb0*/  SHF.R.U32.HI R20, RZ, R7, R20 ;  /* 0x00000007ff147219 */ /* 0x000fe40000011614 */
[-C--:B--2---:R-:W-:Y:S02]  /*1fc0*/  SHF.R.U32.HI R19, RZ, R16.reuse, R19 ;  /* 0x00000010ff137219 */ /* 0x084fe40000011613 */
[----:B------:R-:W-:Y:S02]  /*1fd0*/  SHF.R.U32.HI R5, RZ, R16, R5 ;  /* 0x00000010ff057219 */ /* 0x000fe40000011605 */
[----:B------:R-:W-:Y:S02]  /*1fe0*/  SEL R19, R0, R19, !P0 ;  /* 0x0000001300137207 */ /* 0x000fe40004000000 */
[----:B------:R-:W-:Y:S02]  /*1ff0*/  SHF.R.U32.HI R21, RZ, R7, R21 ;  /* 0x00000007ff157219 */ /* 0x000fe40000011615 */
[----:B---3--:R-:W-:-:S02]  /*2000*/  ISETP.NE.AND P1, PT, R17, 0x1, PT ;  /* 0x000000011100780c */ /* 0x008fc40003f25270 */
[----:B------:R-:W-:Y:S02]  /*2010*/  SEL R5, R9, R5, !P0 ;  /* 0x0000000509057207 */ /* 0x000fe40004000000 */
[----:B------:R-:W-:Y:S02]  /*2020*/  SEL R20, R8, R20, !P1 ;  /* 0x0000001408147207 */ /* 0x000fe40004800000 */
[----:B------:R-:W-:Y:S01]  /*2030*/  SEL R21, R10, R21, !P1 ;  /* 0x000000150a157207 */ /* 0x000fe20004800000 */
[----:B----4-:R-:W-:-:S04]  /*2040*/  IMAD.HI.U32 R18, R19, R2, RZ ;  /* 0x0000000213127227 */ /* 0x010fc800078e00ff */
        /* <DEDUP_REMOVED lines=10> */
[----:B------:R-:W-:-:S04]  /*20f0*/  @!P0 IMAD.HI.U32 R7, R21, R2, RZ ;  /* 0x0000000215078227 */ /* 0x000fc800078e00ff */
[----:B------:R-:W-:Y:S01]  /*2100*/  IMAD.MOV R2, RZ, RZ, -R6 ;  /* 0x000000ffff027224 */ /* 0x000fe200078e0a06 */
[----:B------:R-:W-:Y:S02]  /*2110*/  @!P0 SHF.R.U32.HI R3, RZ, R3, R7 ;  /* 0x00000003ff038219 */ /* 0x000fe40000011607 */
[----:B------:R-:W-:Y:S01]  /*2120*/  IADD3 R7, PT, PT, -R5, RZ, RZ ;  /* 0x000000ff05077210 */ /* 0x000fe20007ffe1ff */
[----:B------:R-:W-:Y:S01]  /*2130*/  IMAD R2, R26, R2, R5 ;  /* 0x000000021a027224 */ /* 0x000fe200078e0205 */
        /* <DEDUP_REMOVED lines=10> */
.L_x_33:
[----:B------:R-:W1:Y:S02]  /*21e0*/  LDCU UR8, c[0x0][0xb30] ;  /* 0x00016600ff0877ac */ /* 0x000e640008000800 */
[----:B-1----:R-:W-:-:S09]  /*21f0*/  UISETP.NE.AND UP0, UPT, UR8, 0x1, UPT ;  /* 0x000000010800788c */ /* 0x002fd2000bf05270 */
[----:B------:R-:W-:Y:S05]  /*2200*/  BRA.U UP0, `(.L_x_34) ;  /* 0x0000000100407547 */ /* 0x000fea000b800000 */
[----:B------:R-:W1:Y:S08]  /*2210*/  LDC.64 R4, c[0x0][0xb10] ;  /* 0x0002c400ff047b82 */ /* 0x000e700000000a00 */
[----:B------:R-:W2:Y:S08]  /*2220*/  LDC.64 R2, c[0x0][0xb18] ;  /* 0x0002c600ff027b82 */ /* 0x000eb00000000a00 */
[----:B------:R-:W3:Y:S08]  /*2230*/  LDC R6, c[0x0][0xb20] ;  /* 0x0002c800ff067b82 */ /* 0x000ef00000000800 */
[----:B------:R-:W4:Y:S01]  /*2240*/  LDC R7, c[0x0][0xb0c] ;  /* 0x0002c300ff077b82 */ /* 0x000f220000000800 */
[----:B-1----:R-:W-:-:S05]  /*2250*/  IMAD.HI.U32 R4, R10, R4, RZ ;  /* 0x000000040a047227 */ /* 0x002fca00078e00ff */
[----:B------:R-:W-:Y:S01]  /*2260*/  SHF.R.U32.HI R4, RZ, R5, R4 ;  /* 0x00000005ff047219 */ /* 0x000fe20000011604 */
[----:B--2---:R-:W-:Y:S01]  /*2270*/  IMAD.HI.U32 R3, R9, R3, RZ ;  /* 0x0000000309037227 */ /* 0x004fe200078e00ff */
[----:B------:R-:W-:-:S04]  /*2280*/  ISETP.NE.AND P0, PT, R2, 0x1, PT ;  /* 0x000000010200780c */ /* 0x000fc80003f05270 */
[----:B---3--:R-:W-:-:S04]  /*2290*/  SHF.R.U32.HI R3, RZ, R6, R3 ;  /* 0x00000006ff037219 */ /* 0x008fc80000011603 */
[----:B------:R-:W-:Y:S02]  /*22a0*/  SEL R3, R9, R3, !P0 ;  /* 0x0000000309037207 */ /* 0x000fe40004000000 */
[----:B----4-:R-:W-:-:S04]  /*22b0*/  ISETP.NE.AND P1, PT, R7, 0x1, PT ;  /* 0x000000010700780c */ /* 0x010fc80003f25270 */
[----:B------:R-:W-:-:S05]  /*22c0*/  SEL R4, R10, R4, !P1 ;  /* 0x000000040a047207 */ /* 0x000fca0004800000 */
[----:B------:R-:W-:Y:S02]  /*22d0*/  IMAD.IADD R5, R3, 0x1, -R4 ;  /* 0x0000000103057824 */ /* 0x000fe400078e0a04 */
[----:B------:R-:W-:Y:S02]  /*22e0*/  IMAD.IADD R3, R4, 0x1, -R3 ;  /* 0x0000000104037824 */ /* 0x000fe400078e0a03 */
[----:B------:R-:W-:Y:S02]  /*22f0*/  IMAD R10, R5, R7, R10 ;  /* 0x00000007050a7224 */ /* 0x000fe400078e020a */
[----:B------:R-:W-:-:S07]  /*2300*/  IMAD R9, R3, R2, R9 ;  /* 0x0000000203097224 */ /* 0x000fce00078e0209 */
.L_x_34:
[----:B------:R-:W-:Y:S01]  /*2310*/  VIADD R14, R14, 0x1 ;  /* 0x000000010e0e7836 */ /* 0x000fe20000000000 */
[----:B------:R-:W-:Y:S01]  /*2320*/  PLOP3.LUT P1, PT, PT, PT, PT, 0x80, 0x8 ;  /* 0x000000000008781c */ /* 0x000fe20003f2f070 */
[----:B------:R-:W-:Y:S02]  /*2330*/  IMAD.IADD R21, R10, 0x1, R59 ;  /* 0x000000010a157824 */ /* 0x000fe400078e023b */
[----:B------:R-:W-:Y:S01]  /*2340*/  IMAD.IADD R20, R9, 0x1, R58 ;  /* 0x0000000109147824 */ /* 0x000fe200078e023a */
[----:B------:R-:W-:-:S04]  /*2350*/  ISETP.NE.AND P0, PT, R14, 0x2, PT ;  /* 0x000000020e00780c */ /* 0x000fc80003f05270 */
[----:B------:R-:W-:Y:S02]  /*2360*/  SEL R2, RZ, 0x1, P0 ;  /* 0x00000001ff027807 */ /* 0x000fe40000000000 */
[----:B------:R-:W-:Y:S02]  /*2370*/  SEL R14, R14, RZ, P0 ;  /* 0x000000ff0e0e7207 */ /* 0x000fe40000000000 */
[----:B------:R-:W-:Y:S01]  /*2380*/  LOP3.LUT R13, R13, R2, RZ, 0x3c, !PT ;  /* 0x000000020d0d7212 */ /* 0x000fe200078e3cff */
[----:B------:R-:W-:Y:S06]  /*2390*/  @P2 BRA `(.L_x_35) ;  /* 0xfffffff000702947 */ /* 0x000fec000383ffff */
[----:B------:R-:W-:Y:S01]  /*23a0*/  UIADD3 UR4, UPT, UPT, UR4, 0x30, URZ ;  /* 0x0000003004047890 */ /* 0x000fe2000fffe0ff */
[----:B------:R-:W-:-:S03]  /*23b0*/  SHF.L.U32 R2, R15, 0x1f, RZ ;  /* 0x0000001f0f027819 */ /* 0x000fc600000006ff */
[----:B------:R-:W-:-:S09]  /*23c0*/  ULEA UR5, UR6, UR4, 0x3 ;  /* 0x0000000406057291 */ /* 0x000fd2000f8e18ff */
[----:B------:R-:W1:Y:S02]  /*23d0*/  SYNCS.PHASECHK.TRANS64.TRYWAIT P0, [UR5], R2 ;  /* 0x00000002ff0075a7 */ /* 0x000e640008001105 */
[----:B-1----:R-:W-:Y:S05]  /*23e0*/  @!P0 BRA `(.L_x_36) ;  /* 0x0000004c00a88947 */ /* 0x002fea0003800000 */
.L_x_122:
[----:B------:R-:W-:-:S04]  /*23f0*/  UIADD3 UR6, UPT, UPT, UR6, 0x1, URZ ;  /* 0x0000000106067890 */ /* 0x000fc8000fffe0ff */
[----:B------:R-:W-:-:S04]  /*2400*/  UISETP.NE.AND UP0, UPT, UR6, 0x6, UPT ;  /* 0x000000060600788c */ /* 0x000fc8000bf05270 */
[----:B------:R-:W-:Y:S02]  /*2410*/  USEL UR7, URZ, 0x1, UP0 ;  /* 0x00000001ff077887 */ /* 0x000fe40008000000 */
[----:B------:R-:W-:-:S04]  /*2420*/  USEL UR6, UR6, URZ, UP0 ;  /* 0x000000ff06067287 */ /* 0x000fc80008000000 */
[----:B------:R-:W-:Y:S01]  /*2430*/  ULEA UR5, UR6, UR4, 0x3 ;  /* 0x0000000406057291 */ /* 0x000fe2000f8e18ff */
[----:B-1----:R-:W-:-:S04]  /*2440*/  LOP3.LUT R2, R15, UR7, RZ, 0x3c, !PT ;  /* 0x000000070f027c12 */ /* 0x002fc8000f8e3cff */
[----:B------:R-:W-:-:S04]  /*2450*/  SHF.L.U32 R3, R2, 0x1f, RZ ;  /* 0x0000001f02037819 */ /* 0x000fc800000006ff */
[----:B------:R-:W1:Y:S02]  /*2460*/  SYNCS.PHASECHK.TRANS64.TRYWAIT P0, [UR5], R3 ;  /* 0x00000003ff0075a7 */ /* 0x000e640008001105 */
[----:B-1----:R-:W-:Y:S05]  /*2470*/  @!P0 BRA `(.L_x_37) ;  /* 0x0000004c009c8947 */ /* 0x002fea0003800000 */
.L_x_124:
[----:B------:R-:W-:-:S04]  /*2480*/  UIADD3 UR6, UPT, UPT, UR6, 0x1, URZ ;  /* 0x0000000106067890 */ /* 0x000fc8000fffe0ff */
[----:B------:R-:W-:-:S04]  /*2490*/  UISETP.NE.AND UP0, UPT, UR6, 0x6, UPT ;  /* 0x000000060600788c */ /* 0x000fc8000bf05270 */
[----:B------:R-:W-:Y:S02]  /*24a0*/  USEL UR7, URZ, 0x1, UP0 ;  /* 0x00000001ff077887 */ /* 0x000fe40008000000 */
[----:B------:R-:W-:-:S04]  /*24b0*/  USEL UR6, UR6, URZ, UP0 ;  /* 0x000000ff06067287 */ /* 0x000fc80008000000 */
[----:B------:R-:W-:Y:S01]  /*24c0*/  ULEA UR5, UR6, UR4, 0x3 ;  /* 0x0000000406057291 */ /* 0x000fe2000f8e18ff */
[----:B------:R-:W-:-:S04]  /*24d0*/  LOP3.LUT R2, R2, UR7, RZ, 0x3c, !PT ;  /* 0x0000000702027c12 */ /* 0x000fc8000f8e3cff */
[----:B-1----:R-:W-:-:S04]  /*24e0*/  SHF.L.U32 R3, R2, 0x1f, RZ ;  /* 0x0000001f02037819 */ /* 0x002fc800000006ff */
[----:B------:R-:W1:Y:S02]  /*24f0*/  SYNCS.PHASECHK.TRANS64.TRYWAIT P0, [UR5], R3 ;  /* 0x00000003ff0075a7 */ /* 0x000e640008001105 */
[----:B-1----:R-:W-:Y:S05]  /*2500*/  @!P0 BRA `(.L_x_38) ;  /* 0x0000004c00908947 */ /* 0x002fea0003800000 */
.L_x_126:
        /* <DEDUP_REMOVED lines=9> */
.L_x_128:
        /* <DEDUP_REMOVED lines=9> */
.L_x_130:
[----:B------:R-:W-:-:S04]  /*2630*/  UIADD3 UR6, UPT, UPT, UR6, 0x1, URZ ;  /* 0x0000000106067890 */ /* 0x000fc8000fffe0ff */
[----:B------:R-:W-:-:S04]  /*2640*/  UISETP.NE.AND UP0, UPT, UR6, 0x6, UPT ;  /* 0x000000060600788c */ /* 0x000fc8000bf05270 */
[----:B------:R-:W-:Y:S02]  /*2650*/  USEL UR5, URZ, 0x1, UP0 ;  /* 0x00000001ff057887 */ /* 0x000fe40008000000 */
[----:B------:R-:W-:-:S04]  /*2660*/  USEL UR6, UR6, URZ, UP0 ;  /* 0x000000ff06067287 */ /* 0x000fc80008000000 */
[----:B------:R-:W-:Y:S01]  /*2670*/  ULEA UR6, UR6, UR4, 0x3 ;  /* 0x0000000406067291 */ /* 0x000fe2000f8e18ff */
[----:B------:R-:W-:-:S04]  /*2680*/  LOP3.LUT R2, R2, UR5, RZ, 0x3c, !PT ;  /* 0x0000000502027c12 */ /* 0x000fc8000f8e3cff */
[----:B------:R-:W-:Y:S01]  /*2690*/  SHF.L.U32 R2, R2, 0x1f, RZ ;  /* 0x0000001f02027819 */ /* 0x000fe200000006ff */
[----:B-1--4-:R-:W-:-:S07]  /*26a0*/  IMAD.U32 R0, RZ, RZ, UR6 ;  /* 0x00000006ff007e24 */ /* 0x012fce000f8e00ff */
.L_x_41:
[----:B-1----:R1:W2:Y:S02]  /*26b0*/  SYNCS.PHASECHK.TRANS64.TRYWAIT P0, [R0+URZ], R2 ;  /* 0x00000002000075a7 */ /* 0x0022a400080011ff */
[----:B--2---:R-:W-:Y:S05]  /*26c0*/  @!P0 NANOSLEEP.SYNCS 0x989680 ;  /* 0x009896800000895d */ /* 0x004fea0003900000 */
[----:B------:R-:W2:Y:S02]  /*26d0*/  @!P0 SYNCS.PHASECHK.TRANS64 P0, [R0+URZ], R2 ;  /* 0x00000002000085a7 */ /* 0x000ea400080010ff */
[----:B--2---:R-:W-:Y:S05]  /*26e0*/  @P0 EXIT ;  /* 0x000000000000094d */ /* 0x004fea0003800000 */
[----:B------:R-:W-:Y:S05]  /*26f0*/  BRA `(.L_x_41) ;  /* 0xfffffffc00ec7947 */ /* 0x000fea000383ffff */
.L_x_17:
[----:B------:R-:W-:-:S04]  /*2700*/  UISETP.NE.AND UP1, UPT, UR37, URZ, UPT ;  /* 0x000000ff2500728c */ /* 0x000fc8000bf25270 */
[----:B------:R-:W-:-:S09]  /*2710*/  UISETP.NE.OR UP1, UPT, UR8, 0x1, UP1 ;  /* 0x000000010800788c */ /* 0x000fd20008f25670 */
[----:B------:R-:W-:Y:S05]  /*2720*/  BRA.U UP1, `(.L_x_42) ;  /* 0x0000000501487547 */ /* 0x000fea000b800000 */
[----:B------:R-:W-:Y:S01]  /*2730*/  ISETP.NE.AND P2, PT, R2, RZ, PT ;  /* 0x000000ff0200720c */ /* 0x000fe20003f45270 */
[----:B------:R-:W-:Y:S01]  /*2740*/  IMAD.MOV.U32 R12, RZ, RZ, 0x1 ;  /* 0x00000001ff0c7424 */ /* 0x000fe200078e00ff */
[----:B------:R-:W-:Y:S02]  /*2750*/  CS2R R10, SRZ ;  /* 0x00000000000a7805 */ /* 0x000fe4000001ff00 */
[----:B------:R-:W-:Y:S01]  /*2760*/  CS2R R8, SRZ ;  /* 0x0000000000087805 */ /* 0x000fe2000001ff00 */
[----:B------:R-:W-:Y:S01]  /*2770*/  UMOV UR4, 0x400 ;  /* 0x0000040000047882 */ /* 0x000fe20000000000 */
[----:B------:R-:W-:Y:S01]  /*2780*/  UMOV UR6, URZ ;  /* 0x000000ff00067c82 */ /* 0x000fe20008000000 */
[----:B------:R-:W-:-:S12]  /*2790*/  ULEA UR37, UR37, UR4, 0x18 ;  /* 0x0000000425257291 */ /* 0x000fd8000f8ec0ff */
.L_x_46:
[----:B------:R-:W-:Y:S02]  /*27a0*/  LEA R0, R8, UR37, 0x3 ;  /* 0x0000002508007c11 */ /* 0x000fe4000f8e18ff */
[----:B------:R-:W-:-:S03]  /*27b0*/  SHF.L.U32 R4, R9, 0x1f, RZ ;  /* 0x0000001f09047819 */ /* 0x000fc600000006ff */
[----:B------:R-:W-:Y:S01]  /*27c0*/  VIADD R5, R0, 0x110 ;  /* 0x0000011000057836 */ /* 0x000fe20000000000 */
[----:B------:R-:W1:Y:S02]  /*27d0*/  SYNCS.PHASECHK.TRANS64.TRYWAIT P0, [R0+URZ+0x100], R4 ;  /* 0x00010004000075a7 */ /* 0x000e6400080011ff */
[----:B-1----:R-:W-:Y:S05]  /*27e0*/  @!P0 BRA `(.L_x_43) ;  /* 0x0000004c00208947 */ /* 0x002fea0003800000 */
.L_x_131:
[----:B------:R-:W-:Y:S01]  /*27f0*/  ULEA UR5, UR6, UR37, 0x3 ;  /* 0x0000002506057291 */ /* 0x000fe2000f8e18ff */
[----:B-1----:R-:W-:Y:S01]  /*2800*/  PRMT R0, RZ, 0x654, R5 ;  /* 0x00000654ff007816 */ /* 0x002fe20000000005 */
[----:B------:R-:W-:Y:S01]  /*2810*/  @!P2 IMAD.MOV.U32 R4, RZ, RZ, 0x10 ;  /* 0x00000010ff04a424 */ /* 0x000fe200078e00ff */
[----:B------:R-:W-:Y:S01]  /*2820*/  SHF.L.U32 R5, R12, 0x1f, RZ ;  /* 0x0000001f0c057819 */ /* 0x000fe200000006ff */
[----:B------:R-:W-:Y:S01]  /*2830*/  UIADD3 UR4, UPT, UPT, UR5, 0xa0, URZ ;  /* 0x000000a005047890 */ /* 0x000fe2000fffe0ff */
[----:B------:R1:W-:Y:S05]  /*2840*/  SYNCS.ARRIVE.TRANS64.RED.A1T0 RZ, [R0+URZ], RZ ;  /* 0x000000ff00ff79a7 */ /* 0x0003ea00081004ff */
[----:B------:R-:W-:Y:S01]  /*2850*/  IMAD.U32 R6, RZ, RZ, UR4 ;  /* 0x00000004ff067e24 */ /* 0x000fe2000f8e00ff */
[----:B------:R-:W2:Y:S04]  /*2860*/  SYNCS.PHASECHK.TRANS64.TRYWAIT P0, [UR5+0xb0], R5 ;  /* 0x0000b005ff0075a7 */ /* 0x000ea80008001105 */
[----:B------:R-:W-:Y:S01]  /*2870*/  PRMT R6, R2, 0x654, R6 ;  /* 0x0000065402067816 */ /* 0x000fe20000000006 */
[----:B-12---:R-:W-:Y:S06]  /*2880*/  @!P0 BRA `(.L_x_44) ;  /* 0x0000004c000c8947 */ /* 0x006fec0003800000 */
.L_x_133:
[----:B------:R-:W-:Y:S01]  /*2890*/  ULEA UR4, UR6, UR37, 0x4 ;  /* 0x0000002506047291 */ /* 0x000fe2000f8e20ff */
[----:B------:R-:W-:Y:S01]  /*28a0*/  SEL R3, R6, R3, !P2 ;  /* 0x0000000306037207 */ /* 0x000fe20005000000 */
[----:B------:R-:W-:Y:S01]  /*28b0*/  UIADD3 UR5, UPT, UPT, UR5, 0xa0, URZ ;  /* 0x000000a005057890 */ /* 0x000fe2000fffe0ff */
[----:B-1----:R-:W-:Y:S01]  /*28c0*/  LEA R0, R11, UR37, 0x3 ;  /* 0x000000250b007c11 */ /* 0x002fe2000f8e18ff */
[----:B------:R-:W-:Y:S01]  /*28d0*/  UIADD3 UR4, UPT, UPT, UR4, 0x130, URZ ;  /* 0x0000013004047890 */ /* 0x000fe2000fffe0ff */
[----:B------:R1:W-:Y:S01]  /*28e0*/  @!P2 SYNCS.ARRIVE.TRANS64.RED RZ, [R3+URZ], R4 ;  /* 0x0000000403ffa9a7 */ /* 0x0003e200080004ff */
[----:B------:R-:W-:Y:S01]  /*28f0*/  UIADD3 UR6, UPT, UPT, UR6, 0x1, URZ ;  /* 0x0000000106067890 */ /* 0x000fe2000fffe0ff */
[----:B------:R-:W-:-:S03]  /*2900*/  VIADD R8, R8, 0x1 ;  /* 0x0000000108087836 */ /* 0x000fc60000000000 */
[----:B------:R-:W-:Y:S02]  /*2910*/  UISETP.NE.AND UP0, UPT, UR6, 0x2, UPT ;  /* 0x000000020600788c */ /* 0x000fe4000bf05270 */
[----:B------:R-:W-:Y:S01]  /*2920*/  ISETP.NE.AND P0, PT, R8, 0x2, PT ;  /* 0x000000020800780c */ /* 0x000fe20003f05270 */
[----:B------:R-:W-:Y:S06]  /*2930*/  UGETNEXTWORKID.BROADCAST [UR4], [UR5] ;  /* 0x00000000040073ca */ /* 0x000fec0008000100 */
[----:B------:R-:W-:Y:S02]  /*2940*/  USEL UR4, URZ, 0x1, UP0 ;  /* 0x00000001ff047887 */ /* 0x000fe40008000000 */
[----:B------:R-:W-:-:S04]  /*2950*/  USEL UR6, UR6, URZ, UP0 ;  /* 0x000000ff06067287 */ /* 0x000fc80008000000 */
[----:B------:R-:W-:Y:S02]  /*2960*/  LOP3.LUT R12, R12, UR4, RZ, 0x3c, !PT ;  /* 0x000000040c0c7c12 */ /* 0x000fe4000f8e3cff */
[----:B-1----:R-:W-:-:S04]  /*2970*/  SHF.L.U32 R4, R10, 0x1f, RZ ;  /* 0x0000001f0a047819 */ /* 0x002fc800000006ff */
[----:B------:R-:W1:Y:S02]  /*2980*/  SYNCS.PHASECHK.TRANS64.TRYWAIT P1, [R0+URZ+0xa0], R4 ;  /* 0x0000a004000075a7 */ /* 0x000e6400080211ff */
[----:B-1----:R-:W-:Y:S05]  /*2990*/  @!P1 BRA `(.L_x_45) ;  /* 0x0000004800e09947 */ /* 0x002fea0003800000 */
.L_x_134:
[C---:B-1----:R-:W-:Y:S01]  /*29a0*/  LEA R4, R11.reuse, UR37, 0x4 ;  /* 0x000000250b047c11 */ /* 0x042fe2000f8e20ff */
[----:B------:R-:W-:Y:S01]  /*29b0*/  VIADD R0, R0, 0xb0 ;  /* 0x000000b000007836 */ /* 0x000fe20000000000 */
[----:B------:R-:W-:Y:S01]  /*29c0*/  SEL R8, R8, RZ, P0 ;  /* 0x000000ff08087207 */ /* 0x000fe20000000000 */
[----:B------:R-:W-:-:S03]  /*29d0*/  VIADD R11, R11, 0x1 ;  /* 0x000000010b0b7836 */ /* 0x000fc60000000000 */
[----:B------:R-:W1:Y:S01]  /*29e0*/  LDS.128 R4, [R4+0x130] ;  /* 0x0001300004047984 */ /* 0x000e620000000c00 */
[----:B------:R-:W-:Y:S02]  /*29f0*/  PRMT R0, RZ, 0x654, R0 ;  /* 0x00000654ff007816 */ /* 0x000fe40000000000 */
[C---:B------:R-:W-:Y:S01]  /*2a00*/  ISETP.NE.AND P1, PT, R11.reuse, 0x2, PT ;  /* 0x000000020b00780c */ /* 0x040fe20003f25270 */
[----:B------:R-:W-:Y:S01]  /*2a10*/  @!PT LDS RZ, [RZ] ;  /* 0x00000000fffff984 */ /* 0x000fe20000000800 */
[----:B------:R-:W-:Y:S01]  /*2a20*/  @!PT LDS RZ, [RZ] ;  /* 0x00000000fffff984 */ /* 0x000fe20000000800 */
[----:B------:R-:W-:Y:S01]  /*2a30*/  @!PT LDS RZ, [RZ] ;  /* 0x00000000fffff984 */ /* 0x000fe20000000800 */
[----:B------:R-:W-:Y:S01]  /*2a40*/  @!PT LDS RZ, [RZ] ;  /* 0x00000000fffff984 */ /* 0x000fe20000000800 */
[----:B------:R2:W-:Y:S06]  /*2a50*/  MEMBAR.ALL.CTA ;  /* 0x0000000000007992 */ /* 0x0005ec0000008000 */
[----:B--2---:R-:W2:Y:S01]  /*2a60*/  FENCE.VIEW.ASYNC.S ;  /* 0x00000000000073c6 */ /* 0x004ea20000000000 */
[----:B------:R-:W-:Y:S01]  /*2a70*/  SEL R11, R11, RZ, P1 ;  /* 0x000000ff0b0b7207 */ /* 0x000fe20000800000 */
[----:B--2---:R2:W-:Y:S01]  /*2a80*/  SYNCS.ARRIVE.TRANS64.RED.A1T0 RZ, [R0+URZ], RZ ;  /* 0x000000ff00ff79a7 */ /* 0x0045e200081004ff */
[----:B-1----:R-:W-:-:S02]  /*2a90*/  LOP3.LUT P3, RZ, R6, 0x1, RZ, 0xc0, !PT ;  /* 0x0000000106ff7812 */ /* 0x002fc4000786c0ff */
[----:B------:R-:W-:-:S04]  /*2aa0*/  SEL R4, RZ, 0x1, P1 ;  /* 0x00000001ff047807 */ /* 0x000fc80000800000 */
[----:B------:R-:W-:Y:S02]  /*2ab0*/  LOP3.LUT R10, R10, R4, RZ, 0x3c, !PT ;  /* 0x000000040a0a7212 */ /* 0x000fe400078e3cff */
[----:B--2---:R-:W-:-:S04]  /*2ac0*/  SEL R0, RZ, 0x1, P0 ;  /* 0x00000001ff007807 */ /* 0x004fc80000000000 */
[----:B------:R-:W-:Y:S01]  /*2ad0*/  LOP3.LUT R9, R9, R0, RZ, 0x3c, !PT ;  /* 0x0000000009097212 */ /* 0x000fe200078e3cff */
[----:B------:R-:W-:Y:S06]  /*2ae0*/  @P3 BRA `(.L_x_46) ;  /* 0xfffffffc002c3947 */ /* 0x000fec000383ffff */
[----:B------:R-:W-:Y:S01]  /*2af0*/  ULEA UR5, UR6, UR37, 0x3 ;  /* 0x0000002506057291 */ /* 0x000fe2000f8e18ff */
[----:B------:R-:W-:-:S08]  /*2b00*/  SHF.L.U32 R2, R12, 0x1f, RZ ;  /* 0x0000001f0c027819 */ /* 0x000fd000000006ff */
[----:B------:R-:W1:Y:S02]  /*2b10*/  SYNCS.PHASECHK.TRANS64 P0, [UR5+0xb0], R2 ;  /* 0x0000b002ff0075a7 */ /* 0x000e640008001005 */
[----:B-1----:R-:W-:Y:S05]  /*2b20*/  @P0 BRA `(.L_x_47) ;  /* 0x0000000000080947 */ /* 0x002fea0003800000 */
[----:B------:R-:W1:Y:S02]  /*2b30*/  SYNCS.PHASECHK.TRANS64.TRYWAIT P0, [UR5+0xb0], R2 ;  /* 0x0000b002ff0075a7 */ /* 0x000e640008001105 */
[----:B-1----:R-:W-:Y:S05]  /*2b40*/  @!P0 BRA `(.L_x_48) ;  /* 0x0000004800888947 */ /* 0x002fea0003800000 */
.L_x_47:
[----:B------:R-:W-:-:S04]  /*2b50*/  UIADD3 UR4, UPT, UPT, UR6, 0x1, URZ ;  /* 0x0000000106047890 */ /* 0x000fc8000fffe0ff */
[----:B------:R-:W-:-:S04]  /*2b60*/  UISETP.NE.AND UP0, UPT, UR4, 0x2, UPT ;  /* 0x000000020400788c */ /* 0x000fc8000bf05270 */
[----:B------:R-:W-:Y:S02]  /*2b70*/  USEL UR7, URZ, 0x1, UP0 ;  /* 0x00000001ff077887 */ /* 0x000fe40008000000 */
[----:B------:R-:W-:-:S04]  /*2b80*/  USEL UR4, UR4, URZ, UP0 ;  /* 0x000000ff04047287 */ /* 0x000fc80008000000 */
[----:B------:R-:W-:Y:S01]  /*2b90*/  ULEA UR4, UR4, UR37, 0x3 ;  /* 0x0000002504047291 */ /* 0x000fe2000f8e18ff */
[----:B-1----:R-:W-:-:S04]  /*2ba0*/  LOP3.LUT R2, R12, UR7, RZ, 0x3c, !PT ;  /* 0x000000070c027c12 */ /* 0x002fc8000f8e3cff */
[----:B------:R-:W-:-:S04]  /*2bb0*/  SHF.L.U32 R0, R2, 0x1f, RZ ;  /* 0x0000001f02007819 */ /* 0x000fc800000006ff */
[----:B------:R-:W1:Y:S02]  /*2bc0*/  SYNCS.PHASECHK.TRANS64 P0, [UR4+0xb0], R0 ;  /* 0x0000b000ff0075a7 */ /* 0x000e640008001004 */
[----:B-1----:R-:W-:Y:S05]  /*2bd0*/  @P0 EXIT ;  /* 0x000000000000094d */ /* 0x002fea0003800000 */
[----:B------:R-:W-:Y:S02]  /*2be0*/  SHF.L.U32 R2, R2, 0x1f, RZ ;  /* 0x0000001f02027819 */ /* 0x000fe400000006ff */
[----:B------:R-:W-:-:S07]  /*2bf0*/  MOV R0, UR4 ;  /* 0x0000000400007c02 */ /* 0x000fce0008000f00 */
.L_x_49:
[----:B-1----:R1:W2:Y:S02]  /*2c00*/  SYNCS.PHASECHK.TRANS64.TRYWAIT P0, [R0+URZ+0xb0], R2 ;  /* 0x0000b002000075a7 */ /* 0x0022a400080011ff */
[----:B--2---:R-:W-:Y:S05]  /*2c10*/  @!P0 NANOSLEEP.SYNCS 0x989680 ;  /* 0x009896800000895d */ /* 0x004fea0003900000 */
[----:B------:R-:W2:Y:S02]  /*2c20*/  @!P0 SYNCS.PHASECHK.TRANS64 P0, [R0+URZ+0xb0], R2 ;  /* 0x0000b002000085a7 */ /* 0x000ea400080010ff */
[----:B--2---:R-:W-:Y:S05]  /*2c30*/  @P0 EXIT ;  /* 0x000000000000094d */ /* 0x004fea0003800000 */
[----:B------:R-:W-:Y:S05]  /*2c40*/  BRA `(.L_x_49) ;  /* 0xfffffffc00ec7947 */ /* 0x000fea000383ffff */
.L_x_42:
[----:B------:R-:W-:-:S09]  /*2c50*/  UISETP.NE.AND UP1, UPT, UR8, URZ, UPT ;  /* 0x000000ff0800728c */ /* 0x000fd2000bf25270 */
[----:B------:R-:W-:Y:S05]  /*2c60*/  BRA.U UP1, `(.L_x_50) ;  /* 0x0000001101387547 */ /* 0x000fea000b800000 */
[----:B------:R-:W-:Y:S01]  /*2c70*/  UMOV UR4, 0x40 ;  /* 0x0000004000047882 */ /* 0x000fe20000000000 */
[----:B------:R-:W-:Y:S01]  /*2c80*/  NOP ;  /* 0x0000000000007918 */ /* 0x000fe20000000000 */
[----:B------:R-:W-:Y:S01]  /*2c90*/  ULEA UR4, UR37, UR4, 0x18 ;  /* 0x0000000425047291 */ /* 0x000fe2000f8ec0ff */
[----:B------:R-:W-:Y:S02]  /*2ca0*/  UMOV UR5, 0x400 ;  /* 0x0000040000057882 */ /* 0x000fe40000000000 */
[----:B------:R-:W-:-:S06]  /*2cb0*/  ULEA UR37, UR37, UR5, 0x18 ;  /* 0x0000000525257291 */ /* 0x000fcc000f8ec0ff */
[----:B------:R-:W1:Y:S02]  /*2cc0*/  LDS.U8 R0, [UR4+0x1c] ;  /* 0x00001c04ff007984 */ /* 0x000e640008000000 */
[----:B-1----:R-:W-:-:S13]  /*2cd0*/  ISETP.NE.AND P0, PT, R0, RZ, PT ;  /* 0x000000ff0000720c */ /* 0x002fda0003f05270 */
[----:B------:R-:W-:Y:S05]  /*2ce0*/  @P0 BRA `(.L_x_51) ;  /* 0x0000000000580947 */ /* 0x000fea0003800000 */
[----:B------:R-:W-:-:S13]  /*2cf0*/  ELECT P0, URZ, PT ;  /* 0x0000000000ff782f */ /* 0x000fda0003800000 */
[----:B------:R-:W-:Y:S05]  /*2d00*/  @!P0 BRA `(.L_x_52) ;  /* 0x0000000000608947 */ /* 0x000fea0003800000 */
[----:B------:R-:W-:Y:S01]  /*2d10*/  UMOV UR5, 0x10 ;  /* 0x0000001000057882 */ /* 0x000fe20000000000 */
[----:B------:R-:W-:Y:S01]  /*2d20*/  HFMA2 R0, -RZ, RZ, 0, 5.9604644775390625e-08 ;  /* 0x00000001ff007431 */ /* 0x000fe200000001ff */
[----:B------:R-:W-:-:S03]  /*2d30*/  MOV R2, 0xffff ;  /* 0x0000ffff00027802 */ /* 0x000fc60000000f00 */
[----:B------:R-:W-:Y:S04]  /*2d40*/  DEPBAR.LE SB1, 0x36 ;  /* 0x00009d800000791a */ /* 0x000fe80000000000 */
[----:B------:R-:W1:Y:S02]  /*2d50*/  UTCATOMSWS.FIND_AND_SET.ALIGN UP0, UR5, UR5 ;  /* 0x00000005000575e3 */ /* 0x000e640008000800 */
[----:B-1----:R-:W-:Y:S01]  /*2d60*/  MOV R3, UR5 ;  /* 0x0000000500037c02 */ /* 0x002fe20008000f00 */
[----:B------:R-:W-:Y:S06]  /*2d70*/  BRA.U UP0, `(.L_x_53) ;  /* 0x0000000100187547 */ /* 0x000fec000b800000 */
.L_x_54:
[----:B------:R-:W-:Y:S05]  /*2d80*/  NANOSLEEP 0x64 ;  /* 0x000000640000795d */ /* 0x000fea0003800000 */
[----:B------:R-:W-:-:S05]  /*2d90*/  UMOV UR5, 0x10 ;  /* 0x0000001000057882 */ /* 0x000fca0000000000 */
[----:B------:R-:W-:Y:S04]  /*2da0*/  DEPBAR.LE SB1, 0x36 ;  /* 0x00009d800000791a */ /* 0x000fe80000000000 */
[----:B------:R-:W1:Y:S02]  /*2db0*/  UTCATOMSWS.FIND_AND_SET.ALIGN UP0, UR5, UR5 ;  /* 0x00000005000575e3 */ /* 0x000e640008000800 */
[----:B-1----:R-:W-:Y:S01]  /*2dc0*/  MOV R3, UR5 ;  /* 0x0000000500037c02 */ /* 0x002fe20008000f00 */
[----:B------:R-:W-:Y:S05]  /*2dd0*/  BRA.U !UP0, `(.L_x_54) ;  /* 0xfffffffd08e87547 */ /* 0x000fea000b83ffff */
.L_x_53:
[-C--:B------:R-:W-:Y:S02]  /*2de0*/  SHF.L.U32 R2, R2, R3.reuse, RZ ;  /* 0x0000000302027219 */ /* 0x080fe400000006ff */
[----:B------:R-:W-:Y:S01]  /*2df0*/  SHF.L.U32 R0, R0, R3, RZ ;  /* 0x0000000300007219 */ /* 0x000fe200000006ff */
[----:B------:R-:W-:Y:S02]  /*2e00*/  IMAD.SHL.U32 R3, R3, 0x20, RZ ;  /* 0x0000002003037824 */ /* 0x000fe400078e00ff */
[----:B------:R1:W-:Y:S04]  /*2e10*/  ATOMS.OR RZ, [UR4+0x14], R2 ;  /* 0x00001402ffff798c */ /* 0x0003e8000b000004 */
[----:B------:R1:W-:Y:S04]  /*2e20*/  ATOMS.OR RZ, [UR4+0x18], R0 ;  /* 0x00001800ffff798c */ /* 0x0003e8000b000004 */
[----:B------:R1:W-:Y:S01]  /*2e30*/  STS [UR37+0x150], R3 ;  /* 0x00015003ff007988 */ /* 0x0003e20008000825 */
[----:B------:R-:W-:Y:S05]  /*2e40*/  BRA `(.L_x_52) ;  /* 0x0000000000107947 */ /* 0x000fea0003800000 */
.L_x_51:
[----:B------:R-:W-:Y:S02]  /*2e50*/  MOV R0, 0xffffffff ;  /* 0xffffffff00007802 */ /* 0x000fe40000000f00 */
[----:B------:R-:W-:-:S03]  /*2e60*/  MOV R2, 0x2e90 ;  /* 0x00002e9000027802 */ /* 0x000fc60000000f00 */
[----:B------:R1:W-:Y:S04]  /*2e70*/  STS [UR37+0x150], R0 ;  /* 0x00015000ff007988 */ /* 0x0003e80008000825 */
[----:B-1-3-5:R-:W-:Y:S05]  /*2e80*/  CALL.REL.NOINC `($__internal_1_$__cuda_sm10x_tcgen05_guardrail_trap_phase_invalid_during_alloc) ;  /* 0x0000004c005c7944 */ /* 0x02afea0003c00000 */
.L_x_52:
[----:B------:R-:W-:Y:S05]  /*2e90*/  WARPSYNC.ALL ;  /* 0x0000000000007948 */ /* 0x000fea0003800000 */
[----:B------:R-:W2:Y:S01]  /*2ea0*/  S2UR UR5, SR_CgaCtaId ;  /* 0x00000000000579c3 */ /* 0x000ea20000008800 */
[----:B------:R-:W-:Y:S01]  /*2eb0*/  UMOV UR4, 0x400 ;  /* 0x0000040000047882 */ /* 0x000fe20000000000 */
[----:B------:R-:W-:-:S06]  /*2ec0*/  NOP ;  /* 0x0000000000007918 */ /* 0x000fcc0000000000 */
[----:B------:R-:W-:Y:S06]  /*2ed0*/  BAR.ARV 0x6, 0xa0 ;  /* 0x0182800000007b1d */ /* 0x000fec0000002000 */
[----:B------:R-:W4:Y:S01]  /*2ee0*/  LDCU UR7, c[0x0][0x38c] ;  /* 0x00007180ff0777ac */ /* 0x000f220008000800 */
[----:B------:R-:W-:Y:S01]  /*2ef0*/  IMAD.MOV.U32 R11, RZ, RZ, 0x1 ;  /* 0x00000001ff0b7424 */ /* 0x000fe200078e00ff */
[----:B------:R-:W-:Y:S01]  /*2f00*/  CS2R R8, SRZ ;  /* 0x0000000000087805 */ /* 0x000fe2000001ff00 */
[----:B------:R-:W-:Y:S01]  /*2f10*/  IMAD.MOV.U32 R10, RZ, RZ, RZ ;  /* 0x000000ffff0a7224 */ /* 0x000fe200078e00ff */
[----:B------:R-:W3:Y:S01]  /*2f20*/  LDCU UR6, c[0x0][0x38c] ;  /* 0x00007180ff0677ac */ /* 0x000ee20008000800 */
[----:B------:R-:W-:Y:S01]  /*2f30*/  UMOV UR14, URZ ;  /* 0x000000ff000e7c82 */ /* 0x000fe20008000000 */
[----:B------:R-:W-:Y:S01]  /*2f40*/  UMOV UR13, URZ ;  /* 0x000000ff000d7c82 */ /* 0x000fe20008000000 */
[----:B--2---:R-:W-:Y:S01]  /*2f50*/  ULEA UR5, UR5, UR4, 0x18 ;  /* 0x0000000405057291 */ /* 0x004fe2000f8ec0ff */
[----:B------:R-:W-:Y:S01]  /*2f60*/  UMOV UR32, 0x0 ;  /* 0x0000000000207882 */ /* 0x000fe20000000000 */
[----:B------:R-:W-:-:S02]  /*2f70*/  UMOV UR33, 0x4108010 ;  /* 0x0410801000217882 */ /* 0x000fc40000000000 */
[----:B------:R-:W-:Y:S02]  /*2f80*/  UIADD3 UR9, UPT, UPT, UR5, 0x1b400, URZ ;  /* 0x0001b40005097890 */ /* 0x000fe4000fffe0ff */
[----:B------:R-:W-:Y:S02]  /*2f90*/  UIADD3 UR15, UPT, UPT, UR5, 0x3400, URZ ;  /* 0x00003400050f7890 */ /* 0x000fe4000fffe0ff */
[----:B----4-:R-:W-:Y:S01]  /*2fa0*/  UIADD3 UR7, UPT, UPT, UR7, 0x7f, URZ ;  /* 0x0000007f07077890 */ /* 0x010fe2000fffe0ff */
[----:B-1----:R-:W1:Y:S01]  /*2fb0*/  LDS R0, [UR5+0x150] ;  /* 0x00015005ff007984 */ /* 0x002e620008000800 */
[----:B------:R-:W-:Y:S02]  /*2fc0*/  USHF.R.U32.HI UR9, URZ, 0x4, UR9 ;  /* 0x00000004ff097899 */ /* 0x000fe40008011609 */
[----:B------:R-:W-:Y:S02]  /*2fd0*/  USHF.R.S32.HI UR4, URZ, 0x1f, UR7 ;  /* 0x0000001fff047899 */ /* 0x000fe40008011407 */
[----:B------:R-:W-:-:S02]  /*2fe0*/  USHF.R.U32.HI UR15, URZ, 0x4, UR15 ;  /* 0x00000004ff0f7899 */ /* 0x000fc4000801160f */
[----:B------:R-:W-:Y:S02]  /*2ff0*/  ULEA.HI UR4, UR4, UR7, URZ, 0x7 ;  /* 0x0000000704047291 */ /* 0x000fe4000f8f38ff */
[----:B------:R-:W-:Y:S02]  /*3000*/  ULOP3.LUT UR9, UR9, 0x3fff, URZ, 0xc0, !UPT ;  /* 0x00003fff09097892 */ /* 0x000fe4000f8ec0ff */
[----:B------:R-:W-:Y:S01]  /*3010*/  USHF.R.S32.HI UR4, URZ, 0x7, UR4 ;  /* 0x00000007ff047899 */ /* 0x000fe20008011404 */
[----:B------:R-:W-:Y:S01]  /*3020*/  UMOV UR30, 0x0 ;  /* 0x00000000001e7882 */ /* 0x000fe20000000000 */
[----:B------:R-:W-:Y:S02]  /*3030*/  UMOV UR31, 0x4108010 ;  /* 0x04108010001f7882 */ /* 0x000fe40000000000 */
[----:B------:R-:W-:Y:S01]  /*3040*/  UISETP.LT.AND UP0, UPT, UR4, 0x1, UPT ;  /* 0x000000010400788c */ /* 0x000fe2000bf01270 */
[----:B------:R-:W-:Y:S01]  /*3050*/  UMOV UR28, 0x0 ;  /* 0x00000000001c7882 */ /* 0x000fe20000000000 */
[----:B------:R-:W-:-:S02]  /*3060*/  UMOV UR29, 0x4108010 ;  /* 0x04108010001d7882 */ /* 0x000fc40000000000 */
[----:B------:R-:W-:Y:S01]  /*3070*/  USEL UR8, UR4, 0x1, !UP0 ;  /* 0x0000000104087887 */ /* 0x000fe2000c000000 */
[----:B------:R-:W-:Y:S01]  /*3080*/  UMOV UR26, 0x0 ;  /* 0x00000000001a7882 */ /* 0x000fe20000000000 */
[----:B------:R-:W-:Y:S01]  /*3090*/  UMOV UR27, 0x4108010 ;  /* 0x04108010001b7882 */ /* 0x000fe20000000000 */
[----:B------:R-:W-:Y:S01]  /*30a0*/  UMOV UR24, 0x0 ;  /* 0x0000000000187882 */ /* 0x000fe20000000000 */
[----:B------:R-:W-:Y:S01]  /*30b0*/  UMOV UR25, 0x4108010 ;  /* 0x0410801000197882 */ /* 0x000fe20000000000 */
[----:B------:R-:W-:Y:S01]  /*30c0*/  UMOV UR22, 0x0 ;  /* 0x0000000000167882 */ /* 0x000fe20000000000 */
[----:B------:R-:W-:Y:S01]  /*30d0*/  UMOV UR23, 0x4108010 ;  /* 0x0410801000177882 */ /* 0x000fe20000000000 */
[----:B------:R-:W-:Y:S02]  /*30e0*/  ULOP3.LUT UR15, UR15, 0x3fff, URZ, 0xc0, !UPT ;  /* 0x00003fff0f0f7892 */ /* 0x000fe4000f8ec0ff */
[----:B------:R-:W-:Y:S02]  /*30f0*/  ULOP3.LUT UR9, UR9, 0x10000, URZ, 0xfc, !UPT ;  /* 0x0001000009097892 */ /* 0x000fe4000f8efcff */
[----:B------:R-:W-:-:S02]  /*3100*/  UIADD3 UR8, UPT, UPT, -UR8, URZ, URZ ;  /* 0x000000ff08087290 */ /* 0x000fc4000fffe1ff */
[----:B---3--:R-:W-:Y:S01]  /*3110*/  UISETP.GE.AND UP3, UPT, UR6, 0x1, UPT ;  /* 0x000000010600788c */ /* 0x008fe2000bf66270 */
[----:B------:R-:W-:Y:S01]  /*3120*/  UMOV UR20, 0x0 ;  /* 0x0000000000147882 */ /* 0x000fe20000000000 */
[----:B------:R-:W-:Y:S01]  /*3130*/  UMOV UR21, 0x4108010 ;  /* 0x0410801000157882 */ /* 0x000fe20000000000 */
[----:B------:R-:W-:Y:S01]  /*3140*/  UMOV UR18, 0x0 ;  /* 0x0000000000127882 */ /* 0x000fe20000000000 */
[----:B------:R-:W-:Y:S01]  /*3150*/  UMOV UR19, 0x4108010 ;  /* 0x0410801000137882 */ /* 0x000fe20000000000 */
[----:B-1----:R-:W-:-:S15]  /*3160*/  R2UR UR16, R0 ;  /* 0x00000000001072ca */ /* 0x002fde00000e0000 */
.L_x_61:
[----:B------:R-:W-:Y:S02]  /*3170*/  LEA R0, R10, UR5, 0x3 ;  /* 0x000000050a007c11 */ /* 0x000fe4000f8e18ff */
[----:B------:R-:W-:Y:S02]  /*3180*/  SHF.L.U32 R2, R9, 0x1f, RZ ;  /* 0x0000001f09027819 */ /* 0x000fe400000006ff */
[----:B------:R-:W-:Y:S01]  /*3190*/  PLOP3.LUT P0, PT, PT, PT, UP3, 0x80, 0x8 ;  /* 0x000000000008781c */ /* 0x000fe20003f0f038 */
[----:B------:R-:W-:Y:S01]  /*31a0*/  VIADD R3, R0, 0xb0 ;  /* 0x000000b000037836 */ /* 0x000fe20000000000 */
[----:B-1----:R-:W1:Y:S02]  /*31b0*/  SYNCS.PHASECHK.TRANS64.TRYWAIT P1, [R0+URZ+0xa0], R2 ;  /* 0x0000a002000075a7 */ /* 0x002e6400080211ff */
[----:B-1-3--:R-:W-:Y:S09]  /*31c0*/  @!P1 BRA `(.L_x_55) ;  /* 0x0000004400009947 */ /* 0x00aff20003800000 */
.L_x_136:
[----:B------:R-:W-:Y:S01]  /*31d0*/  LEA R4, R10, UR5, 0x4 ;  /* 0x000000050a047c11 */ /* 0x000fe2000f8e20ff */
[----:B------:R-:W-:Y:S01]  /*31e0*/  @UP3 ULEA UR7, UR13, UR5, 0x3 ;  /* 0x000000050d073291 */ /* 0x000fe2000f8e18ff */
[----:B------:R-:W-:Y:S01]  /*31f0*/  PLOP3.LUT P2, PT, PT, PT, PT, 0x80, 0x8 ;  /* 0x000000000008781c */ /* 0x000fe20003f4f070 */
[----:B------:R-:W-:Y:S01]  /*3200*/  ULEA UR6, UR14, UR5, 0x3 ;  /* 0x000000050e067291 */ /* 0x000fe2000f8e18ff */
[----:B------:R-:W-:Y:S01]  /*3210*/  PRMT R3, RZ, 0x654, R3 ;  /* 0x00000654ff037816 */ /* 0x000fe20000000003 */
[----:B------:R-:W-:Y:S01]  /*3220*/  ULEA.HI UR10, UR14, UR14, URZ, 0x1 ;  /* 0x0000000e0e0a7291 */ /* 0x000fe2000f8f08ff */
[----:B------:R-:W2:Y:S01]  /*3230*/  LDS.128 R4, [R4+0x130] ;  /* 0x0001300004047984 */ /* 0x000ea20000000c00 */
[----:B-1----:R-:W-:Y:S02]  /*3240*/  @P0 SHF.L.U32 R2, R8, 0x1f, RZ ;  /* 0x0000001f08020819 */ /* 0x002fe400000006ff */
[----:B------:R-:W-:Y:S01]  /*3250*/  SHF.L.U32 R0, R11, 0x1f, RZ ;  /* 0x0000001f0b007819 */ /* 0x000fe200000006ff */
[----:B------:R-:W-:Y:S01]  /*3260*/  @!PT LDS RZ, [RZ] ;  /* 0x00000000fffff984 */ /* 0x000fe20000000800 */
[----:B------:R-:W-:Y:S01]  /*3270*/  @!PT LDS RZ, [RZ] ;  /* 0x00000000fffff984 */ /* 0x000fe20000000800 */
[----:B------:R-:W-:Y:S01]  /*3280*/  @!PT LDS RZ, [RZ] ;  /* 0x00000000fffff984 */ /* 0x000fe20000000800 */
[----:B------:R-:W-:Y:S01]  /*3290*/  @!PT LDS RZ, [RZ] ;  /* 0x00000000fffff984 */ /* 0x000fe20000000800 */
[----:B------:R1:W-:Y:S06]  /*32a0*/  MEMBAR.ALL.CTA ;  /* 0x0000000000007992 */ /* 0x0003ec0000008000 */
[----:B-1----:R-:W1:Y:S02]  /*32b0*/  FENCE.VIEW.ASYNC.S ;  /* 0x00000000000073c6 */ /* 0x002e640000000000 */
[----:B-1----:R1:W-:Y:S01]  /*32c0*/  SYNCS.ARRIVE.TRANS64.RED.A1T0 RZ, [R3+URZ], RZ ;  /* 0x000000ff03ff79a7 */ /* 0x0023e200081004ff */
[----:B------:R1:W3:Y:S01]  /*32d0*/  @P0 SYNCS.PHASECHK.TRANS64.TRYWAIT P2, [UR7], R2 ;  /* 0x00000002ff0005a7 */ /* 0x0002e20008041107 */
[----:B------:R-:W-:-:S02]  /*32e0*/  USHF.L.U32 UR7, UR10, 0x5, URZ ;  /* 0x000000050a077899 */ /* 0x000fc400080006ff */
[----:B------:R-:W-:Y:S01]  /*32f0*/  ULOP3.LUT UR10, UR10, 0xffe, URZ, 0xc0, !UPT ;  /* 0x00000ffe0a0a7892 */ /* 0x000fe2000f8ec0ff */
[----:B--2---:R-:W-:Y:S01]  /*3300*/  LOP3.LUT P1, RZ, R6, 0x1, RZ, 0xc0, !PT ;  /* 0x0000000106ff7812 */ /* 0x004fe2000782c0ff */
[----:B------:R-:W-:Y:S02]  /*3310*/  ULOP3.LUT UR7, UR7, 0xffffffc0, URZ, 0xc0, !UPT ;  /* 0xffffffc007077892 */ /* 0x000fe4000f8ec0ff */
[----:B------:R-:W-:Y:S02]  /*3320*/  UIADD3 UR10, UPT, UPT, -UR10, UR14, URZ ;  /* 0x0000000e0a0a7290 */ /* 0x000fe4000fffe1ff */
[----:B------:R-:W-:-:S04]  /*3330*/  UIADD3 UR7, UPT, UPT, UR16, UR7, URZ ;  /* 0x0000000710077290 */ /* 0x000fc8000fffe0ff */
[----:B------:R-:W-:Y:S01]  /*3340*/  ULEA UR7, UR10, UR7, 0x14 ;  /* 0x000000070a077291 */ /* 0x000fe2000f8ea0ff */
[----:B------:R-:W2:Y:S02]  /*3350*/  SYNCS.PHASECHK.TRANS64.TRYWAIT P0, [UR6+0xe0], R0 ;  /* 0x0000e000ff0075a7 */ /* 0x000ea40008001106 */
[----:B-123--:R-:W-:Y:S09]  /*3360*/  @!P0 BRA `(.L_x_56) ;  /* 0x0000004000ac8947 */ /* 0x00eff20003800000 */
.L_x_138:
[----:B------:R-:W-:Y:S01]  /*3370*/  IADD3 R10, PT, PT, R10, 0x1, RZ ;  /* 0x000000010a0a7810 */ /* 0x000fe20007ffe0ff */
[----:B------:R-:W-:Y:S06]  /*3380*/  BRA.U !UP3, `(.L_x_57) ;  /* 0x000000050b107547 */ /* 0x000fec000b800000 */
[----:B------:R-:W-:Y:S01]  /*3390*/  UPLOP3.LUT UP4, UPT, UPT, UPT, UPT, 0x40, 0x4 ;  /* 0x000000000004789c */ /* 0x000fe20003f8e870 */
[----:B------:R-:W-:Y:S01]  /*33a0*/  UMOV UR12, UR8 ;  /* 0x00000008000c7c82 */ /* 0x000fe20008000000 */
[----:B------:R-:W-:Y:S01]  /*33b0*/  UMOV UR11, UR4 ;  /* 0x00000004000b7c82 */ /* 0x000fe20008000000 */
[----:B------:R-:W-:-:S08]  /*33c0*/  UMOV UR17, UR13 ;  /* 0x0000000d00117c82 */ /* 0x000fd00008000000 */
.L_x_60:
[----:B------:R-:W-:Y:S02]  /*33d0*/  UIADD3 UR12, UPT, UPT, UR12, 0x1, URZ ;  /* 0x000000010c0c7890 */ /* 0x000fe4000fffe0ff */
[----:B--2---:R-:W-:Y:S02]  /*33e0*/  ULEA UR10, UR17, UR5, 0x3 ;  /* 0x00000005110a7291 */ /* 0x004fe4000f8e18ff */
[----:B------:R-:W-:Y:S01]  /*33f0*/  UISETP.NE.AND UP0, UPT, UR12, URZ, UPT ;  /* 0x000000ff0c00728c */ /* 0x000fe2000bf05270 */
[----:B---3--:R-:W-:Y:S10]  /*3400*/  @P2 BRA `(.L_x_58) ;  /* 0x00000000000c2947 */ /* 0x008ff40003800000 */
[----:B-1----:R-:W-:Y:S04]  /*3410*/  SHF.L.U32 R2, R8, 0x1f, RZ ;  /* 0x0000001f08027819 */ /* 0x002fe800000006ff */
[----:B------:R-:W1:Y:S02]  /*3420*/  SYNCS.PHASECHK.TRANS64.TRYWAIT P0, [UR10], R2 ;  /* 0x00000002ff0075a7 */ /* 0x000e64000800110a */
[----:B-1----:R-:W-:Y:S05]  /*3430*/  @!P0 BRA `(.L_x_59) ;  /* 0x0000004000908947 */ /* 0x002fea0003800000 */
.L_x_58:
[----:B------:R-:W-:Y:S01]  /*3440*/  UISETP.NE.AND UP1, UPT, UR11, 0x1, UPT ;  /* 0x000000010b00788c */ /* 0x000fe2000bf25270 */
[----:B------:R-:W-:Y:S01]  /*3450*/  PLOP3.LUT P2, PT, PT, PT, PT, 0x80, 0x8 ;  /* 0x000000000008781c */ /* 0x000fe20003f4f070 */
[----:B------:R-:W-:Y:S02]  /*3460*/  UIADD3 UR13, UPT, UPT, UR17, 0x1, URZ ;  /* 0x00000001110d7890 */ /* 0x000fe4000fffe0ff */
[----:B------:R-:W-:Y:S02]  /*3470*/  ULEA UR64, UR17, UR15, 0xa ;  /* 0x0000000f11407291 */ /* 0x000fe4000f8e50ff */
[----:B------:R-:W-:Y:S01]  /*3480*/  UISETP.NE.AND UP2, UPT, UR13, 0x6, UPT ;  /* 0x000000060d00788c */ /* 0x000fe2000bf45270 */
[----:B------:R-:W-:Y:S01]  /*3490*/  PLOP3.LUT P0, PT, PT, PT, UP1, 0x80, 0x8 ;  /* 0x000000000008781c */ /* 0x000fe20003f0f018 */
[----:B------:R-:W-:Y:S02]  /*34a0*/  ULEA UR62, UR17, UR9, 0xa ;  /* 0x00000009113e7291 */ /* 0x000fe4000f8e50ff */
[----:B------:R-:W-:Y:S02]  /*34b0*/  USEL UR35, URZ, 0x1, UP2 ;  /* 0x00000001ff237887 */ /* 0x000fe40009000000 */
[----:B------:R-:W-:Y:S02]  /*34c0*/  USEL UR13, UR13, URZ, UP2 ;  /* 0x000000ff0d0d7287 */ /* 0x000fe40009000000 */
[----:B------:R-:W-:Y:S02]  /*34d0*/  UIADD3 UR60, UPT, UPT, UR64, 0x80, URZ ;  /* 0x00000080403c7890 */ /* 0x000fe4000fffe0ff */
[----:B------:R-:W-:Y:S01]  /*34e0*/  @UP1 ULEA UR34, UR13, UR5, 0x3 ;  /* 0x000000050d221291 */ /* 0x000fe2000f8e18ff */
[----:B------:R-:W-:Y:S01]  /*34f0*/  LOP3.LUT R8, R8, UR35, RZ, 0x3c, !PT ;  /* 0x0000002308087c12 */ /* 0x000fe2000f8e3cff */
[----:B------:R-:W-:Y:S02]  /*3500*/  UIADD3 UR58, UPT, UPT, UR62, 0x2, URZ ;  /* 0x000000023e3a7890 */ /* 0x000fe4000fffe0ff */
[----:B------:R-:W-:Y:S01]  /*3510*/  UIADD3 UR56, UPT, UPT, UR64, 0x100, URZ ;  /* 0x0000010040387890 */ /* 0x000fe2000fffe0ff */
[----:B-1----:R-:W-:Y:S01]  /*3520*/  @P0 SHF.L.U32 R0, R8, 0x1f, RZ ;  /* 0x0000001f08000819 */ /* 0x002fe200000006ff */
[----:B------:R-:W-:Y:S02]  /*3530*/  UIADD3 UR54, UPT, UPT, UR62, 0x4, URZ ;  /* 0x000000043e367890 */ /* 0x000fe4000fffe0ff */
[----:B------:R-:W-:Y:S01]  /*3540*/  UIADD3 UR52, UPT, UPT, UR64, 0x180, URZ ;  /* 0x0000018040347890 */ /* 0x000fe2000fffe0ff */
[----:B------:R2:W3:Y:S01]  /*3550*/  @P0 SYNCS.PHASECHK.TRANS64.TRYWAIT P2, [UR34], R0 ;  /* 0x00000000ff0005a7 */ /* 0x0004e20008041122 */
[----:B------:R-:W-:Y:S02]  /*3560*/  UIADD3 UR50, UPT, UPT, UR62, 0x6, URZ ;  /* 0x000000063e327890 */ /* 0x000fe4000fffe0ff */
        /* <DEDUP_REMOVED lines=9> */
[----:B------:R-:W-:Y:S01]  /*3600*/  UIADD3 UR11, UPT, UPT, UR11, -0x1, URZ ;  /* 0xffffffff0b0b7890 */ /* 0x000fe2000fffe0ff */
[----:B------:R-:W-:Y:S01]  /*3610*/  UMOV UR65, 0x40004040 ;  /* 0x4000404000417882 */ /* 0x000fe20000000000 */
[----:B------:R-:W-:Y:S01]  /*3620*/  UMOV UR63, 0x40004040 ;  /* 0x40004040003f7882 */ /* 0x000fe20000000000 */
[----:B------:R-:W-:Y:S01]  /*3630*/  UMOV UR61, 0x40004040 ;  /* 0x40004040003d7882 */ /* 0x000fe20000000000 */
[----:B------:R2:W-:Y:S01]  /*3640*/  UTCHMMA gdesc[UR64], gdesc[UR62], tmem[UR7], tmem[UR32], idesc[UR33], UP4 ;  /* 0x00ff203e400075ea */ /* 0x0005e2000a000007 */
[----:B------:R-:W-:Y:S01]  /*3650*/  UPLOP3.LUT UP4, UPT, UPT, UPT, UPT, 0x80, 0x8 ;  /* 0x000000000008789c */ /* 0x000fe20003f8f070 */
[----:B------:R-:W-:Y:S01]  /*3660*/  UMOV UR59, 0x40004040 ;  /* 0x40004040003b7882 */ /* 0x000fe20000000000 */
[----:B------:R-:W-:Y:S01]  /*3670*/  UMOV UR57, 0x40004040 ;  /* 0x4000404000397882 */ /* 0x000fe20000000000 */
[----:B------:R2:W-:Y:S01]  /*3680*/  UTCHMMA gdesc[UR60], gdesc[UR58], tmem[UR7], tmem[UR30], idesc[UR31], UPT ;  /* 0x00ff1e3a3c0075ea */ /* 0x0005e2000b800007 */
        /* <DEDUP_REMOVED lines=14> */
[----:B------:R-:W-:Y:S01]  /*3770*/  UMOV UR35, 0x40004040 ;  /* 0x4000404000237882 */ /* 0x000fe20000000000 */
[----:B------:R2:W-:Y:S01]  /*3780*/  UTCHMMA gdesc[UR40], gdesc[UR38], tmem[UR7], tmem[UR20], idesc[UR21], UPT ;  /* 0x00ff1426280075ea */ /* 0x0005e2000b800007 */
[----:B------:R2:W-:Y:S01]  /*3790*/  UTCHMMA gdesc[UR36], gdesc[UR34], tmem[UR7], tmem[UR18], idesc[UR19], UPT ;  /* 0x00ff1222240075ea */ /* 0x0005e2000b800007 */
[----:B------:R2:W-:Y:S01]  /*37a0*/  UTCBAR [UR10], URZ ;  /* 0x000000ff0a0073e9 */ /* 0x0005e200080000ff */
[----:B------:R-:W-:Y:S01]  /*37b0*/  UMOV UR17, UR13 ;  /* 0x0000000d00117c82 */ /* 0x000fe20008000000 */
[----:B------:R-:W-:Y:S05]  /*37c0*/  BRA.U UP0, `(.L_x_60) ;  /* 0xfffffffd00007547 */ /* 0x000fea000b83ffff */
.L_x_57:
[----:B------:R-:W-:Y:S01]  /*37d0*/  UIADD3 UR14, UPT, UPT, UR14, 0x1, URZ ;  /* 0x000000010e0e7890 */ /* 0x000fe2000fffe0ff */
[C---:B------:R-:W-:Y:S01]  /*37e0*/  ISETP.NE.AND P0, PT, R10.reuse, 0x2, PT ;  /* 0x000000020a00780c */ /* 0x040fe20003f05270 */
[----:B--2---:R-:W-:Y:S02]  /*37f0*/  UIADD3 UR7, UPT, UPT, UR6, 0xc0, URZ ;  /* 0x000000c006077890 */ /* 0x004fe4000fffe0ff */
[----:B------:R-:W-:Y:S01]  /*3800*/  UISETP.NE.AND UP0, UPT, UR14, 0x4, UPT ;  /* 0x000000040e00788c */ /* 0x000fe2000bf05270 */
[----:B-1----:R-:W-:Y:S02]  /*3810*/  SEL R0, RZ, 0x1, P0 ;  /* 0x00000001ff007807 */ /* 0x002fe40000000000 */
[----:B------:R-:W-:Y:S01]  /*3820*/  SEL R10, R10, RZ, P0 ;  /* 0x000000ff0a0a7207 */ /* 0x000fe20000000000 */
[----:B------:R-:W-:Y:S01]  /*3830*/  USEL UR6, URZ, 0x1, UP0 ;  /* 0x00000001ff067887 */ /* 0x000fe20008000000 */
[----:B------:R-:W-:Y:S01]  /*3840*/  LOP3.LUT R9, R9, R0, RZ, 0x3c, !PT ;  /* 0x0000000009097212 */ /* 0x000fe200078e3cff */
[----:B------:R-:W-:Y:S01]  /*3850*/  USEL UR14, UR14, URZ, UP0 ;  /* 0x000000ff0e0e7287 */ /* 0x000fe20008000000 */
[----:B------:R1:W-:Y:S03]  /*3860*/  UTCBAR [UR7], URZ ;  /* 0x000000ff070073e9 */ /* 0x0003e600080000ff */
[----:B------:R-:W-:Y:S01]  /*3870*/  LOP3.LUT R11, R11, UR6, RZ, 0x3c, !PT ;  /* 0x000000060b0b7c12 */ /* 0x000fe2000f8e3cff */
[----:B------:R-:W-:Y:S07]  /*3880*/  @P1 BRA `(.L_x_61) ;  /* 0xfffffff800381947 */ /* 0x000fee000383ffff */
[----:B------:R-:W2:Y:S01]  /*3890*/  S2UR UR4, SR_CgaCtaId ;  /* 0x00000000000479c3 */ /* 0x000ea20000008800 */
[----:B------:R-:W-:Y:S01]  /*38a0*/  ELECT P0, URZ, PT ;  /* 0x0000000000ff782f */ /* 0x000fe20003800000 */
[----:B------:R-:W-:Y:S01]  /*38b0*/  IMAD.MOV.U32 R0, RZ, RZ, 0x1 ;  /* 0x00000001ff007424 */ /* 0x000fe200078e00ff */
[----:B------:R-:W-:Y:S01]  /*38c0*/  UIADD3 UR5, UPT, UPT, UR5, 0xe0, URZ ;  /* 0x000000e005057890 */ /* 0x000fe2000fffe0ff */
[----:B------:R-:W-:Y:S01]  /*38d0*/  SHF.L.U32 R2, R11, 0x1f, RZ ;  /* 0x0000001f0b027819 */ /* 0x000fe200000006ff */
[----:B------:R-:W-:-:S03]  /*38e0*/  UMOV UR6, 0x40 ;  /* 0x0000004000067882 */ /* 0x000fc60000000000 */
[----:B------:R-:W-:Y:S01]  /*38f0*/  UVIRTCOUNT.DEALLOC.SMPOOL 0x80 ;  /* 0x000000800000784c */ /* 0x000fe20000000000 */
[----:B--2---:R-:W-:Y:S02]  /*3900*/  ULEA UR4, UR4, UR6, 0x18 ;  /* 0x0000000604047291 */ /* 0x004fe4000f8ec0ff */
[----:B------:R-:W-:-:S07]  /*3910*/  ULEA UR6, UR14, UR5, 0x3 ;  /* 0x000000050e067291 */ /* 0x000fce000f8e18ff */
[----:B------:R2:W-:Y:S02]  /*3920*/  @P0 STS.U8 [UR4+0x1c], R0 ;  /* 0x00001c00ff000988 */ /* 0x0005e40008000004 */
[----:B------:R-:W4:Y:S02]  /*3930*/  SYNCS.PHASECHK.TRANS64.TRYWAIT P0, [UR6], R2 ;  /* 0x00000002ff0075a7 */ /* 0x000f240008001106 */
[----:B--2-4-:R-:W-:Y:S05]  /*3940*/  @!P0 BRA `(.L_x_62) ;  /* 0x0000003c00648947 */ /* 0x014fea0003800000 */
.L_x_141:
[----:B-1----:R-:W-:-:S04]  /*3950*/  UIADD3 UR7, UPT, UPT, UR14, 0x1, URZ ;  /* 0x000000010e077890 */ /* 0x002fc8000fffe0ff */
[----:B------:R-:W-:-:S04]  /*3960*/  UISETP.NE.AND UP0, UPT, UR7, 0x4, UPT ;  /* 0x000000040700788c */ /* 0x000fc8000bf05270 */
[----:B------:R-:W-:Y:S02]  /*3970*/  USEL UR8, URZ, 0x1, UP0 ;  /* 0x00000001ff087887 */ /* 0x000fe40008000000 */
[----:B------:R-:W-:-:S04]  /*3980*/  USEL UR7, UR7, URZ, UP0 ;  /* 0x000000ff07077287 */ /* 0x000fc80008000000 */
[----:B------:R-:W-:Y:S01]  /*3990*/  ULEA UR6, UR7, UR5, 0x3 ;  /* 0x0000000507067291 */ /* 0x000fe2000f8e18ff */
[----:B--2---:R-:W-:-:S04]  /*39a0*/  LOP3.LUT R2, R11, UR8, RZ, 0x3c, !PT ;  /* 0x000000080b027c12 */ /* 0x004fc8000f8e3cff */
[----:B------:R-:W-:-:S04]  /*39b0*/  SHF.L.U32 R3, R2, 0x1f, RZ ;  /* 0x0000001f02037819 */ /* 0x000fc800000006ff */
[----:B------:R-:W1:Y:S02]  /*39c0*/  SYNCS.PHASECHK.TRANS64.TRYWAIT P0, [UR6], R3 ;  /* 0x00000003ff0075a7 */ /* 0x000e640008001106 */
[----:B-1----:R-:W-:Y:S05]  /*39d0*/  @!P0 BRA `(.L_x_63) ;  /* 0x0000003c00588947 */ /* 0x002fea0003800000 */
.L_x_143:
        /* <DEDUP_REMOVED lines=9> */
.L_x_145:
[----:B------:R-:W-:-:S04]  /*3a70*/  UIADD3 UR7, UPT, UPT, UR7, 0x1, URZ ;  /* 0x0000000107077890 */ /* 0x000fc8000fffe0ff */
[----:B------:R-:W-:-:S04]  /*3a80*/  UISETP.NE.AND UP0, UPT, UR7, 0x4, UPT ;  /* 0x000000040700788c */ /* 0x000fc8000bf05270 */
[----:B------:R-:W-:Y:S02]  /*3a90*/  USEL UR6, URZ, 0x1, UP0 ;  /* 0x00000001ff067887 */ /* 0x000fe40008000000 */
[----:B------:R-:W-:-:S04]  /*3aa0*/  USEL UR7, UR7, URZ, UP0 ;  /* 0x000000ff07077287 */ /* 0x000fc80008000000 */
[----:B------:R-:W-:Y:S01]  /*3ab0*/  ULEA UR7, UR7, UR5, 0x3 ;  /* 0x0000000507077291 */ /* 0x000fe2000f8e18ff */
[----:B------:R-:W-:-:S04]  /*3ac0*/  LOP3.LUT R2, R2, UR6, RZ, 0x3c, !PT ;  /* 0x0000000602027c12 */ /* 0x000fc8000f8e3cff */
[----:B------:R-:W-:-:S04]  /*3ad0*/  SHF.L.U32 R2, R2, 0x1f, RZ ;  /* 0x0000001f02027819 */ /* 0x000fc800000006ff */
[----:B------:R-:W2:Y:S02]  /*3ae0*/  SYNCS.PHASECHK.TRANS64.TRYWAIT P0, [UR7], R2 ;  /* 0x00000002ff0075a7 */ /* 0x000ea40008001107 */
[----:B--2---:R-:W-:Y:S05]  /*3af0*/  @!P0 BRA `(.L_x_65) ;  /* 0x0000003c00408947 */ /* 0x004fea0003800000 */
.L_x_147:
[----:B------:R-:W-:Y:S01]  /*3b00*/  NOP ;  /* 0x0000000000007918 */ /* 0x000fe20000000000 */
[----:B-1----:R-:W1:Y:S01]  /*3b10*/  LDS R0, [UR4+0x14] ;  /* 0x00001404ff007984 */ /* 0x002e620008000800 */
[----:B------:R-:W-:Y:S01]  /*3b20*/  ULOP3.LUT UR6, UR16, 0xffff, URZ, 0xc0, !UPT ;  /* 0x0000ffff10067892 */ /* 0x000fe2000f8ec0ff */
[----:B------:R-:W-:Y:S01]  /*3b30*/  UMOV UR8, 0xffff ;  /* 0x0000ffff00087882 */ /* 0x000fe20000000000 */
[----:B------:R-:W-:Y:S02]  /*3b40*/  UMOV UR5, 0x1 ;  /* 0x0000000100057882 */ /* 0x000fe40000000000 */
[----:B------:R-:W-:-:S04]  /*3b50*/  USHF.R.U32.HI UR6, URZ, 0x5, UR6 ;  /* 0x00000005ff067899 */ /* 0x000fc80008011606 */
[----:B------:R-:W-:Y:S02]  /*3b60*/  USHF.L.U32 UR8, UR8, UR6, URZ ;  /* 0x0000000608087299 */ /* 0x000fe400080006ff */
[----:B------:R-:W-:-:S04]  /*3b70*/  USHF.L.U32 UR5, UR5, UR6, URZ ;  /* 0x0000000605057299 */ /* 0x000fc800080006ff */
[----:B-1----:R-:W-:-:S04]  /*3b80*/  LOP3.LUT R0, R0, UR8, RZ, 0xc0, !PT ;  /* 0x0000000800007c12 */ /* 0x002fc8000f8ec0ff */
[----:B------:R-:W-:-:S13]  /*3b90*/  ISETP.NE.AND P0, PT, R0, UR8, PT ;  /* 0x0000000800007c0c */ /* 0x000fda000bf05270 */
[----:B------:R-:W-:Y:S05]  /*3ba0*/  @P0 BRA `(.L_x_66) ;  /* 0x0000000000580947 */ /* 0x000fea0003800000 */
[----:B------:R-:W1:Y:S02]  /*3bb0*/  LDS R0, [UR4+0x18] ;  /* 0x00001804ff007984 */ /* 0x000e640008000800 */
[----:B-1----:R-:W-:-:S04]  /*3bc0*/  LOP3.LUT R0, R0, UR5, RZ, 0xc0, !PT ;  /* 0x0000000500007c12 */ /* 0x002fc8000f8ec0ff */
[----:B------:R-:W-:-:S13]  /*3bd0*/  ISETP.NE.AND P0, PT, R0, UR5, PT ;  /* 0x0000000500007c0c */ /* 0x000fda000bf05270 */
[----:B------:R-:W-:Y:S05]  /*3be0*/  @P0 BRA `(.L_x_67) ;  /* 0x00000000003c0947 */ /* 0x000fea0003800000 */
[----:B------:R-:W1:Y:S01]  /*3bf0*/  S2R R2, SR_LANEID ;  /* 0x0000000000027919 */ /* 0x000e620000000000 */
[----:B------:R-:W-:Y:S01]  /*3c00*/  ULOP3.LUT UR8, URZ, UR8, URZ, 0x33, !UPT ;  /* 0x00000008ff087292 */ /* 0x000fe2000f8e33ff */
[----:B------:R-:W-:Y:S02]  /*3c10*/  VOTEU.ANY UR7, UPT, PT ;  /* 0x0000000000077886 */ /* 0x000fe400038e0100 */
[----:B------:R-:W-:-:S03]  /*3c20*/  UFLO.U32 UR7, UR7 ;  /* 0x00000007000772bd */ /* 0x000fc600080e0000 */
[----:B------:R-:W-:-:S04]  /*3c30*/  IMAD.U32 R0, RZ, RZ, UR8 ;  /* 0x00000008ff007e24 */ /* 0x000fc8000f8e00ff */
[----:B------:R2:W4:Y:S02]  /*3c40*/  REDUX UR6, R0 ;  /* 0x00000000000673c4 */ /* 0x0005240000000000 */
[----:B------:R1:W-:Y:S02]  /*3c50*/  UTCATOMSWS.AND URZ, UR8 ;  /* 0x0000000800ff79e3 */ /* 0x0003e40008000000 */
[----:B-1----:R-:W-:Y:S02]  /*3c60*/  ISETP.EQ.U32.AND P0, PT, R2, UR7, PT ;  /* 0x0000000702007c0c */ /* 0x002fe4000bf02070 */
[----:B--2---:R-:W-:Y:S02]  /*3c70*/  LOP3.LUT R0, RZ, UR5, RZ, 0x33, !PT ;  /* 0x00000005ff007c12 */ /* 0x004fe4000f8e33ff */
[----:B----4-:R-:W-:Y:S02]  /*3c80*/  MOV R2, UR6 ;  /* 0x0000000600027c02 */ /* 0x010fe40008000f00 */
[----:B------:R-:W1:Y:S07]  /*3c90*/  REDUX UR5, R0 ;  /* 0x00000000000573c4 */ /* 0x000e6e0000000000 */
[----:B------:R2:W-:Y:S01]  /*3ca0*/  @P0 ATOMS.AND RZ, [UR4+0x14], R2 ;  /* 0x00001402ffff098c */ /* 0x0005e2000a800004 */
[----:B-1----:R-:W-:-:S05]  /*3cb0*/  IMAD.U32 R0, RZ, RZ, UR5 ;  /* 0x00000005ff007e24 */ /* 0x002fca000f8e00ff */
[----:B------:R2:W-:Y:S01]  /*3cc0*/  @P0 ATOMS.AND RZ, [UR4+0x18], R0 ;  /* 0x00001800ffff098c */ /* 0x0005e2000a800004 */
[----:B------:R-:W-:Y:S05]  /*3cd0*/  BRA `(.L_x_68) ;  /* 0x0000000000147947 */ /* 0x000fea0003800000 */
.L_x_67:
[----:B------:R-:W-:Y:S02]  /*3ce0*/  MOV R2, 0x3d00 ;  /* 0x00003d0000027802 */ /* 0x000fe40000000f00 */
[----:B---3-5:R-:W-:Y:S05]  /*3cf0*/  CALL.REL.NOINC `($__internal_0_$__cuda_sm10x_tcgen05_guardrail_trap_col_being_dealloced_not_returned_by_alloc) ;  /* 0x0000003c00b47944 */ /* 0x028fea0003c00000 */
[----:B------:R-:W-:Y:S05]  /*3d00*/  BRA `(.L_x_68) ;  /* 0x0000000000087947 */ /* 0x000fea0003800000 */
.L_x_66:
[----:B------:R-:W-:Y:S02]  /*3d10*/  MOV R2, 0x3d30 ;  /* 0x00003d3000027802 */ /* 0x000fe40000000f00 */
[----:B---3-5:R-:W-:Y:S05]  /*3d20*/  CALL.REL.NOINC `($__internal_2_$__cuda_sm10x_tcgen05_guardrail_trap_unallocated_columns_being_dealloced) ;  /* 0x0000003c00c07944 */ /* 0x028fea0003c00000 */
.L_x_68:
[----:B------:R-:W-:Y:S01]  /*3d30*/  NOP ;  /* 0x0000000000007918 */ /* 0x000fe20000000000 */
[----:B------:R-:W-:Y:S05]  /*3d40*/  EXIT ;  /* 0x000000000000794d */ /* 0x000fea0003800000 */
.L_x_50:
[----:B------:R-:W-:-:S09]  /*3d50*/  UISETP.NE.OR UP2, UPT, UR8, 0x3, !UP2 ;  /* 0x000000030800788c */ /* 0x000fd2000d745670 */
[----:B------:R-:W-:Y:S05]  /*3d60*/  BRA.U UP2, `(.L_x_69) ;  /* 0x0000000d02ac7547 */ /* 0x000fea000b800000 */
[----:B------:R-:W1:Y:S01]  /*3d70*/  LDC R0, c[0x0][0xb30] ;  /* 0x0002cc00ff007b82 */ /* 0x000e620000000800 */
[----:B------:R-:W2:Y:S01]  /*3d80*/  LDCU.64 UR8, c[0x0][0x888] ;  /* 0x00011100ff0877ac */ /* 0x000ea20008000a00 */
[----:B------:R-:W-:Y:S01]  /*3d90*/  IMAD.MOV.U32 R32, RZ, RZ, 0x1 ;  /* 0x00000001ff207424 */ /* 0x000fe200078e00ff */
[----:B------:R-:W-:Y:S01]  /*3da0*/  CS2R R28, SRZ ;  /* 0x00000000001c7805 */ /* 0x000fe2000001ff00 */
[----:B------:R-:W-:Y:S01]  /*3db0*/  IMAD.MOV.U32 R25, RZ, RZ, 0x1000 ;  /* 0x00001000ff197424 */ /* 0x000fe200078e00ff */
[----:B------:R-:W4:Y:S03]  /*3dc0*/  LDCU.64 UR4, c[0x0][0x890] ;  /* 0x00011200ff0477ac */ /* 0x000f260008000a00 */
[----:B------:R-:W3:Y:S01]  /*3dd0*/  LDC R24, c[0x0][0x370] ;  /* 0x0000dc00ff187b82 */ /* 0x000ee20000000800 */
[----:B------:R-:W-:Y:S01]  /*3de0*/  UMOV UR7, 0x400 ;  /* 0x0000040000077882 */ /* 0x000fe20000000000 */
[----:B------:R-:W-:-:S02]  /*3df0*/  UPLOP3.LUT UP1, UPT, UPT, UPT, UPT, 0x40, 0x4 ;  /* 0x000000000004789c */ /* 0x000fc40003f2e870 */
[----:B------:R-:W-:Y:S01]  /*3e00*/  ULEA UR7, UR37, UR7, 0x18 ;  /* 0x0000000725077291 */ /* 0x000fe2000f8ec0ff */
[----:B------:R-:W-:-:S03]  /*3e10*/  UMOV UR13, URZ ;  /* 0x000000ff000d7c82 */ /* 0x000fc60008000000 */
[----:B------:R-:W3:Y:S01]  /*3e20*/  LDC R3, c[0x0][0xb0c] ;  /* 0x0002c300ff037b82 */ /* 0x000ee20000000800 */
[----:B--2---:R-:W-:Y:S02]  /*3e30*/  UISETP.NE.U32.AND UP3, UPT, UR8, URZ, UPT ;  /* 0x000000ff0800728c */ /* 0x004fe4000bf65070 */
[----:B----4-:R-:W-:-:S05]  /*3e40*/  UISETP.NE.U32.AND UP4, UPT, UR4, URZ, UPT ;  /* 0x000000ff0400728c */ /* 0x010fca000bf85070 */
[----:B------:R-:W2:Y:S01]  /*3e50*/  LDC R22, c[0x0][0xb20] ;  /* 0x0002c800ff167b82 */ /* 0x000ea20000000800 */
[----:B-1----:R-:W-:Y:S01]  /*3e60*/  ISETP.NE.AND P1, PT, R0, 0x1, PT ;  /* 0x000000010000780c */ /* 0x002fe20003f25270 */
[----:B------:R-:W-:Y:S02]  /*3e70*/  UISETP.NE.AND.EX UP3, UPT, UR9, URZ, UPT, UP3 ;  /* 0x000000ff0900728c */ /* 0x000fe4000bf65330 */
[----:B------:R-:W-:-:S04]  /*3e80*/  UISETP.NE.AND.EX UP4, UPT, UR5, URZ, UPT, UP4 ;  /* 0x000000ff0500728c */ /* 0x000fc8000bf85340 */
[----:B------:R-:W1:Y:S08]  /*3e90*/  LDC.64 R30, c[0x0][0x348] ;  /* 0x0000d200ff1e7b82 */ /* 0x000e700000000a00 */
[----:B------:R-:W4:Y:S08]  /*3ea0*/  LDC.64 R14, c[0x0][0xb10] ;  /* 0x0002c400ff0e7b82 */ /* 0x000f300000000a00 */
[----:B------:R-:W1:Y:S08]  /*3eb0*/  LDC.64 R6, c[0x0][0xb18] ;  /* 0x0002c600ff067b82 */ /* 0x000e700000000a00 */
[----:B------:R-:W1:Y:S08]  /*3ec0*/  LDC.64 R4, c[0x0][0xb28] ;  /* 0x0002ca00ff047b82 */ /* 0x000e700000000a00 */
[----:B--23--:R-:W1:Y:S02]  /*3ed0*/  LDC R23, c[0x0][0x374] ;  /* 0x0000dd00ff177b82 */ /* 0x00ce640000000800 */
.L_x_78:
[C---:B------:R-:W-:Y:S02]  /*3ee0*/  LEA R0, R29.reuse, UR7, 0x3 ;  /* 0x000000071d007c11 */ /* 0x040fe4000f8e18ff */
[----:B------:R-:W-:Y:S02]  /*3ef0*/  SHF.L.U32 R2, R28, 0x1f, RZ ;  /* 0x0000001f1c027819 */ /* 0x000fe400000006ff */
[----:B------:R-:W-:Y:S02]  /*3f00*/  LEA R16, R29, UR7, 0x4 ;  /* 0x000000071d107c11 */ /* 0x000fe4000f8e20ff */
[----:B--2---:R-:W2:Y:S02]  /*3f10*/  SYNCS.PHASECHK.TRANS64.TRYWAIT P0, [R0+URZ+0xa0], R2 ;  /* 0x0000a002000075a7 */ /* 0x004ea400080011ff */
[----:B--2---:R-:W-:Y:S05]  /*3f20*/  @!P0 BRA `(.L_x_70) ;  /* 0x00000038004c8947 */ /* 0x004fea0003800000 */
.L_x_148:
[----:B------:R-:W-:Y:S01]  /*3f30*/  ISETP.GE.AND P0, PT, R26, 0x1, PT ;  /* 0x000000011a00780c */ /* 0x000fe20003f06270 */
[----:B------:R-:W3:Y:S01]  /*3f40*/  LDS.128 R16, [R16+0x130] ;  /* 0x0001300010107984 */ /* 0x000ee20000000c00 */
[----:B--2---:R-:W-:Y:S01]  /*3f50*/  VIADD R0, R0, 0xb0 ;  /* 0x000000b000007836 */ /* 0x004fe20000000000 */
[----:B------:R-:W-:Y:S01]  /*3f60*/  @!PT LDS RZ, [RZ] ;  /* 0x00000000fffff984 */ /* 0x000fe20000000800 */
[----:B------:R-:W-:Y:S01]  /*3f70*/  @!PT LDS RZ, [RZ] ;  /* 0x00000000fffff984 */ /* 0x000fe20000000800 */
[----:B------:R-:W-:Y:S01]  /*3f80*/  @!PT LDS RZ, [RZ] ;  /* 0x00000000fffff984 */ /* 0x000fe20000000800 */
[----:B------:R-:W-:Y:S01]  /*3f90*/  @!PT LDS RZ, [RZ] ;  /* 0x00000000fffff984 */ /* 0x000fe20000000800 */
[----:B------:R2:W-:Y:S06]  /*3fa0*/  MEMBAR.ALL.CTA ;  /* 0x0000000000007992 */ /* 0x0005ec0000008000 */
[----:B--2---:R-:W2:Y:S01]  /*3fb0*/  FENCE.VIEW.ASYNC.S ;  /* 0x00000000000073c6 */ /* 0x004ea20000000000 */
[----:B------:R-:W-:Y:S04]  /*3fc0*/  PRMT R0, RZ, 0x654, R0 ;  /* 0x00000654ff007816 */ /* 0x000fe80000000000 */
[----:B--2---:R2:W-:Y:S01]  /*3fd0*/  SYNCS.ARRIVE.TRANS64.RED.A1T0 RZ, [R0+URZ], RZ ;  /* 0x000000ff00ff79a7 */ /* 0x0045e200081004ff */
[----:B---3--:R-:W-:Y:S11]  /*3fe0*/  LOP3.LUT P3, RZ, R18, 0x1, RZ, 0xc0, !PT ;  /* 0x0000000112ff7812 */ /* 0x008ff6000786c0ff */
[----:B------:R-:W-:Y:S02]  /*3ff0*/  @!UPT UIADD3 URZ, UPT, UPT, URZ, URZ, URZ ;  /* 0x000000fffffff290 */ /* 0x000fe4000fffe0ff */
[----:B------:R-:W-:Y:S02]  /*4000*/  @P3 MOV R11, R16 ;  /* 0x00000010000b3202 */ /* 0x000fe40000000f00 */
[----:B------:R-:W-:Y:S01]  /*4010*/  @P3 LOP3.LUT R10, R17, 0xffff, RZ, 0xc0, !PT ;  /* 0x0000ffff110a3812 */ /* 0x000fe200078ec0ff */
[----:B--2---:R-:W-:Y:S06]  /*4020*/  @!P0 BRA `(.L_x_71) ;  /* 0x0000000000a48947 */ /* 0x004fec0003800000 */
[-C--:B-1----:R-:W-:Y:S01]  /*4030*/  IMAD.HI.U32 R0, R23, R7.reuse, RZ ;  /* 0x0000000717007227 */ /* 0x082fe200078e00ff */
[----:B------:R-:W-:Y:S02]  /*4040*/  ISETP.NE.AND P0, PT, R6, 0x1, PT ;  /* 0x000000010600780c */ /* 0x000fe40003f05270 */
[----:B------:R-:W-:Y:S01]  /*4050*/  ISETP.NE.AND P2, PT, R26, 0x1, PT ;  /* 0x000000011a00780c */ /* 0x000fe20003f45270 */
[----:B----4-:R-:W-:Y:S01]  /*4060*/  IMAD.HI.U32 R9, R24, R14, RZ ;  /* 0x0000000e18097227 */ /* 0x010fe200078e00ff */
[----:B------:R-:W-:Y:S02]  /*4070*/  SHF.R.U32.HI R0, RZ, R22, R0 ;  /* 0x00000016ff007219 */ /* 0x000fe40000011600 */
[----:B------:R-:W-:Y:S01]  /*4080*/  ISETP.NE.AND P4, PT, R3, 0x1, PT ;  /* 0x000000010300780c */ /* 0x000fe20003f85270 */
[----:B------:R-:W-:Y:S01]  /*4090*/  IMAD.HI.U32 R13, R10, R7, RZ ;  /* 0x000000070a0d7227 */ /* 0x000fe200078e00ff */
[----:B------:R-:W-:Y:S02]  /*40a0*/  SHF.R.U32.HI R9, RZ, R15, R9 ;  /* 0x0000000fff097219 */ /* 0x000fe40000011609 */
[----:B------:R-:W-:Y:S01]  /*40b0*/  SEL R0, R23, R0, !P0 ;  /* 0x0000000017007207 */ /* 0x000fe20004000000 */
[----:B------:R-:W-:Y:S01]  /*40c0*/  IMAD.HI.U32 R12, R11, R14, RZ ;  /* 0x0000000e0b0c7227 */ /* 0x000fe200078e00ff */
[----:B------:R-:W-:Y:S03]  /*40d0*/  SEL R9, R24, R9, !P4 ;  /* 0x0000000918097207 */ /* 0x000fe60006000000 */
[-C--:B------:R-:W-:Y:S01]  /*40e0*/  IMAD.HI.U32 R8, R0, R4.reuse, RZ ;  /* 0x0000000400087227 */ /* 0x080fe200078e00ff */
[----:B------:R-:W-:Y:S03]  /*40f0*/  SHF.R.U32.HI R12, RZ, R15, R12 ;  /* 0x0000000fff0c7219 */ /* 0x000fe6000001160c */
[----:B------:R-:W-:Y:S01]  /*4100*/  IMAD.HI.U32 R2, R9, R4, RZ ;  /* 0x0000000409027227 */ /* 0x000fe200078e00ff */
[-C--:B------:R-:W-:Y:S02]  /*4110*/  @P2 SHF.R.U32.HI R0, RZ, R5.reuse, R8 ;  /* 0x00000005ff002219 */ /* 0x080fe40000011608 */
[----:B------:R-:W-:Y:S02]  /*4120*/  SHF.R.U32.HI R8, RZ, R22, R13 ;  /* 0x00000016ff087219 */ /* 0x000fe4000001160d */
[----:B------:R-:W-:Y:S01]  /*4130*/  @P2 SHF.R.U32.HI R9, RZ, R5, R2 ;  /* 0x00000005ff092219 */ /* 0x000fe20000011602 */
[----:B------:R-:W-:Y:S01]  /*4140*/  IMAD R0, R26, R0, RZ ;  /* 0x000000001a007224 */ /* 0x000fe200078e02ff */
[----:B------:R-:W-:Y:S02]  /*4150*/  SEL R8, R10, R8, !P0 ;  /* 0x000000080a087207 */ /* 0x000fe40004000000 */
[----:B------:R-:W-:Y:S01]  /*4160*/  SEL R2, R11, R12, !P4 ;  /* 0x0000000c0b027207 */ /* 0x000fe20006000000 */
[----:B------:R-:W-:Y:S01]  /*4170*/  IMAD R12, R26, R9, RZ ;  /* 0x000000091a0c7224 */ /* 0x000fe200078e02ff */
[C---:B------:R-:W-:Y:S01]  /*4180*/  ISETP.GE.AND P0, PT, R8.reuse, R0, PT ;  /* 0x000000000800720c */ /* 0x040fe20003f06270 */
[----:B------:R-:W-:Y:S03]  /*4190*/  IMAD.HI.U32 R0, R8, R4, RZ ;  /* 0x0000000408007227 */ /* 0x000fe600078e00ff */
[----:B------:R-:W-:Y:S02]  /*41a0*/  ISETP.GE.OR P0, PT, R2, R12, P0 ;  /* 0x0000000c0200720c */ /* 0x000fe40000706670 */
[-C--:B------:R-:W-:Y:S04]  /*41b0*/  SHF.R.U32.HI R0, RZ, R5.reuse, R0 ;  /* 0x00000005ff007219 */ /* 0x080fe80000011600 */
[----:B------:R-:W-:Y:S05]  /*41c0*/  SEL R13, R8, R0, !P2 ;  /* 0x00000000080d7207 */ /* 0x000fea0005000000 */
[----:B------:R-:W-:Y:S02]  /*41d0*/  IMAD.MOV R12, RZ, RZ, -R13 ;  /* 0x000000ffff0c7224 */ /* 0x000fe400078e0a0d */
[----:B------:R-:W-:Y:S04]  /*41e0*/  @!P0 IMAD.HI.U32 R0, R2, R4, RZ ;  /* 0x0000000402008227 */ /* 0x000fe800078e00ff */
[----:B------:R-:W-:Y:S01]  /*41f0*/  IMAD R12, R26, R12, R8 ;  /* 0x0000000c1a0c7224 */ /* 0x000fe200078e0208 */
[----:B------:R-:W-:Y:S04]  /*4200*/  @!P0 SHF.R.U32.HI R0, RZ, R5, R0 ;  /* 0x00000005ff008219 */ /* 0x000fe80000011600 */
[----:B------:R-:W-:Y:S04]  /*4210*/  @!P0 SEL R0, R2, R0, !P2 ;  /* 0x0000000002008207 */ /* 0x000fe80005000000 */
[----:B------:R-:W-:Y:S01]  /*4220*/  @!P0 IADD3 R13, PT, PT, R13, -R0, RZ ;  /* 0x800000000d0d8210 */ /* 0x000fe20007ffe0ff */
[----:B------:R-:W-:Y:S01]  /*4230*/  @!P0 IMAD R0, R9, R12, R0 ;  /* 0x0000000c09008224 */ /* 0x000fe200078e0200 */
[----:B------:R-:W-:Y:S01]  /*4240*/  IADD3 R9, PT, PT, -R8, RZ, RZ ;  /* 0x000000ff08097210 */ /* 0x000fe20007ffe1ff */
[--C-:B------:R-:W-:Y:S02]  /*4250*/  IMAD.MOV R12, RZ, RZ, -R2.reuse ;  /* 0x000000ffff0c7224 */ /* 0x100fe400078e0a02 */
[----:B------:R-:W-:Y:S02]  /*4260*/  @!P0 IMAD R8, R13, R26, R2 ;  /* 0x0000001a0d088224 */ /* 0x000fe400078e0202 */
[----:B------:R-:W-:Y:S02]  /*4270*/  @!P0 IMAD.MOV.U32 R2, RZ, RZ, R0 ;  /* 0x000000ffff028224 */ /* 0x000fe400078e0000 */
[----:B------:R-:W-:Y:S02]  /*4280*/  IMAD R11, R3, R12, R11 ;  /* 0x0000000c030b7224 */ /* 0x000fe400078e020b */
[----:B------:R-:W-:Y:S02]  /*4290*/  IMAD R10, R6, R9, R10 ;  /* 0x00000009060a7224 */ /* 0x000fe400078e020a */
[----:B------:R-:W-:Y:S02]  /*42a0*/  IMAD R11, R2, R3, R11 ;  /* 0x00000003020b7224 */ /* 0x000fe400078e020b */
[----:B------:R-:W-:Y:S02]  /*42b0*/  IMAD R10, R8, R6, R10 ;  /* 0x00000006080a7224 */ /* 0x000fe400078e020a */
.L_x_71:
[----:B------:R-:W-:Y:S05]  /*42c0*/  BRA.U UP1, `(.L_x_72) ;  /* 0x0000000101107547 */ /* 0x000fea000b800000 */
[----:B------:R-:W-:Y:S04]  /*42d0*/  MOV R2, UR6 ;  /* 0x0000000600027c02 */ /* 0x000fe80008000f00 */
[----:B------:R-:W-:Y:S04]  /*42e0*/  SHF.L.U32 R2, R2, 0x1f, RZ ;  /* 0x0000001f02027819 */ /* 0x000fe800000006ff */
[----:B------:R-:W2:Y:S02]  /*42f0*/  SYNCS.PHASECHK.TRANS64.TRYWAIT P0, [UR7+0x98], R2 ;  /* 0x00009802ff0075a7 */ /* 0x000ea40008001107 */
[----:B--2---:R-:W-:Y:S05]  /*4300*/  @!P0 BRA `(.L_x_73) ;  /* 0x0000003400688947 */ /* 0x004fea0003800000 */
.L_x_72:
[----:B------:R-:W-:Y:S02]  /*4310*/  R2UR UR11, R21 ;  /* 0x00000000150b72ca */ /* 0x000fe400000e0000 */
[----:B------:R-:W-:Y:S02]  /*4320*/  R2UR UR10, R20 ;  /* 0x00000000140a72ca */ /* 0x000fe400000e0000 */
[----:B------:R-:W-:Y:S04]  /*4330*/  ISETP.NE.U32.AND P2, PT, RZ, UR4, PT ;  /* 0x00000004ff007c0c */ /* 0x000fe8000bf45070 */
[----:B------:R-:W-:Y:S05]  /*4340*/  ISETP.NE.AND.EX P2, PT, RZ, UR5, PT, P2 ;  /* 0x00000005ff007c0c */ /* 0x000fea000bf45320 */
[----:B------:R-:W-:Y:S02]  /*4350*/  USHF.L.U32 UR11, UR11, 0x6, URZ ;  /* 0x000000060b0b7899 */ /* 0x000fe400080006ff */
[----:B------:R-:W-:Y:S01]  /*4360*/  USHF.L.U32 UR10, UR10, 0x6, URZ ;  /* 0x000000060a0a7899 */ /* 0x000fe200080006ff */
[----:B------:R-:W-:Y:S11]  /*4370*/  BRA.U !UP4, `(.L_x_74) ;  /* 0x000000010c347547 */ /* 0x000ff6000b800000 */
[----:B------:R-:W-:Y:S01]  /*4380*/  UPLOP3.LUT UP0, UPT, UPT, UPT, UP3, 0x80, 0x8 ;  /* 0x000000000008789c */ /* 0x000fe20003f0f030 */
[----:B--2---:R-:W-:Y:S02]  /*4390*/  HFMA2 R0, -RZ, RZ, 0, 5.9604644775390625e-08 ;  /* 0x00000001ff007431 */ /* 0x004fe400000001ff */
[----:B------:R-:W-:Y:S03]  /*43a0*/  IMAD.MOV.U32 R60, RZ, RZ, 0x1 ;  /* 0x00000001ff3c7424 */ /* 0x000fe600078e00ff */
[----:B------:R-:W-:Y:S05]  /*43b0*/  PLOP3.LUT P0, PT, PT, PT, UP0, 0x80, 0x8 ;  /* 0x000000000008781c */ /* 0x000fea0003f0f008 */
[----:B------:R-:W2:Y:S01]  /*43c0*/  @UP0 LDCU.64 UR14, c[0x0][0x888] ;  /* 0x00011100ff0e07ac */ /* 0x000ea20008000a00 */
[----:B------:R-:W-:Y:S07]  /*43d0*/  @UP0 UIMAD UR8, UR36, UR4, URZ ;  /* 0x00000004240802a4 */ /* 0x000fee000f8e02ff */
[----:B------:R-:W-:Y:S01]  /*43e0*/  @!P0 PRMT R60, R0, 0x7610, R60 ;  /* 0x00007610003c8816 */ /* 0x000fe2000000003c */
[----:B--2---:R-:W-:Y:S03]  /*43f0*/  @UP0 UIMAD.WIDE UR14, UR8, 0x4, UR14 ;  /* 0x00000004080e08a5 */ /* 0x004fe6000f8e020e */
[----:B------:R-:W2:Y:S03]  /*4400*/  @!UP0 LDCU UR8, c[0x0][0x880] ;  /* 0x00011000ff0887ac */ /* 0x000ea60008000800 */
[----:B------:R-:W-:Y:S01]  /*4410*/  IMAD.U32 R8, RZ, RZ, UR14 ;  /* 0x0000000eff087e24 */ /* 0x000fe2000f8e00ff */
[----:B------:R-:W-:Y:S05]  /*4420*/  MOV R9, UR15 ;  /* 0x0000000f00097c02 */ /* 0x000fea0008000f00 */
[----:B-----5:R3:W5:Y:S02]  /*4430*/  @P0 LDG.E R35, desc[UR46][R8.64] ;  /* 0x0000002e08230981 */ /* 0x020764000c1e1900 */
[----:B--23--:R-:W-:Y:S07]  /*4440*/  @!P0 IMAD.U32 R35, RZ, RZ, UR8 ;  /* 0x00000008ff238e24 */ /* 0x00cfee000f8e00ff */
.L_x_74:
[----:B-----5:R-:W-:Y:S01]  /*4450*/  @!P2 FSETP.EQ.AND P0, PT, R35, RZ, PT ;  /* 0x000000ff2300a20b */ /* 0x020fe20003f02000 */
[----:B------:R-:W-:Y:S01]  /*4460*/  @!UPT UIADD3 URZ, UPT, UPT, URZ, URZ, URZ ;  /* 0x000000fffffff290 */ /* 0x000fe2000fffe0ff */
[----:B------:R-:W-:Y:S11]  /*4470*/  @!P2 BRA `(.L_x_75) ;  /* 0x000000000014a947 */ /* 0x000ff60003800000 */
[----:B------:R-:W-:Y:S02]  /*4480*/  LOP3.LUT P2, RZ, R60, 0xff, RZ, 0xc0, !PT ;  /* 0x000000ff3cff7812 */ /* 0x000fe4000784c0ff */
[----:B------:R-:W-:Y:S04]  /*4490*/  PLOP3.LUT P0, PT, PT, PT, UP0, 0x80, 0x8 ;  /* 0x000000000008781c */ /* 0x000fe80003f0f008 */
[----:B------:R-:W-:Y:S07]  /*44a0*/  PLOP3.LUT P0, PT, P0, PT, PT, 0x8, 0x80 ;  /* 0x000000000080781c */ /* 0x000fee000070e170 */
[----:B------:R-:W-:Y:S11]  /*44b0*/  @P2 FSETP.EQ.AND P0, PT, R35, RZ, PT ;  /* 0x000000ff2300220b */ /* 0x000ff60003f02000 */
[----:B------:R-:W-:Y:S02]  /*44c0*/  @!UPT UIADD3 URZ, UPT, UPT, URZ, URZ, URZ ;  /* 0x000000fffffff290 */ /* 0x000fe4000fffe0ff */
.L_x_75:
[----:B------:R-:W-:Y:S01]  /*44d0*/  ULEA UR15, UR13, UR7, 0x3 ;  /* 0x000000070d0f7291 */ /* 0x000fe2000f8e18ff */
[----:B------:R-:W-:Y:S02]  /*44e0*/  SHF.L.U32 R9, R32, 0x1f, RZ ;  /* 0x0000001f20097819 */ /* 0x000fe400000006ff */
[----:B------:R-:W-:Y:S04]  /*44f0*/  ELECT P4, URZ, PT ;  /* 0x0000000000ff782f */ /* 0x000fe80003880000 */
[----:B------:R-:W-:Y:S02]  /*4500*/  PLOP3.LUT P4, PT, P0, P4, PT, 0xf2, 0x2f ;  /* 0x00000000002f781c */ /* 0x000fe40000789e72 */
[----:B------:R-:W3:Y:S11]  /*4510*/  SYNCS.PHASECHK.TRANS64.TRYWAIT P2, [UR15+0x78], R9 ;  /* 0x00007809ff0075a7 */ /* 0x000ef6000804110f */
[----:B-1----:R-:W-:Y:S05]  /*4520*/  @!P4 IADD3 R8, P0, PT, R30, 0x580, RZ ;  /* 0x000005801e08c810 */ /* 0x002fea0007f1e0ff */
[----:B--2---:R-:W-:Y:S01]  /*4530*/  @!P4 IMAD.X R2, RZ, RZ, R31, P0 ;  /* 0x000000ffff02c224 */ /* 0x004fe200000e061f */
[----:B---3--:R-:W-:Y:S07]  /*4540*/  @!P2 BRA `(.L_x_76) ;  /* 0x0000003000f0a947 */ /* 0x008fee0003800000 */
.L_x_151:
[----:B------:R-:W2:Y:S01]  /*4550*/  LDC.64 R12, c[0x0][0xb18] ;  /* 0x0002c600ff0c7b82 */ /* 0x000ea20000000a00 */
[----:B------:R-:W-:Y:S01]  /*4560*/  @!P4 R2UR UR8, R2 ;  /* 0x000000000208c2ca */ /* 0x000fe200000e0000 */
[----:B------:R-:W-:Y:S01]  /*4570*/  VOTEU.ALL UP2, P4 ;  /* 0x0000000000ff7886 */ /* 0x000fe20002040000 */
[----:B------:R-:W-:Y:S01]  /*4580*/  @!P4 R2UR UR9, R8 ;  /* 0x000000000809c2ca */ /* 0x000fe200000e0000 */
[----:B------:R-:W-:Y:S01]  /*4590*/  VOTEU.ALL UP1, P4 ;  /* 0x0000000000ff7886 */ /* 0x000fe20002020000 */
[----:B-1----:R-:W-:Y:S03]  /*45a0*/  @!P4 IMAD.MOV.U32 R0, RZ, RZ, 0x1000 ;  /* 0x00001000ff00c424 */ /* 0x002fe600078e00ff */
[----:B------:R-:W1:Y:S01]  /*45b0*/  @!P1 LDC R2, c[0x0][0xb0c] ;  /* 0x0002c300ff029b82 */ /* 0x000e620000000800 */
[----:B------:R-:W-:Y:S01]  /*45c0*/  UMOV UR20, 0x0 ;  /* 0x0000000000147882 */ /* 0x000fe20000000000 */
[----:B------:R-:W-:Y:S01]  /*45d0*/  UMOV UR21, 0x10000000 ;  /* 0x1000000000157882 */ /* 0x000fe20000000000 */
[----:B------:R-:W-:Y:S01]  /*45e0*/  UMOV UR12, UR36 ;  /* 0x00000024000c7c82 */ /* 0x000fe20008000000 */
[----:B------:R-:W-:Y:S01]  /*45f0*/  UIADD3 UR14, UPT, UPT, UR13, 0x1, URZ ;  /* 0x000000010d0e7890 */ /* 0x000fe2000fffe0ff */
[----:B------:R-:W-:Y:S01]  /*4600*/  @P3 SHF.R.U32.HI R27, RZ, 0x10, R17 ;  /* 0x00000010ff1b3819 */ /* 0x000fe20000011611 */
[----:B------:R-:W-:Y:S02]  /*4610*/  VIADD R29, R29, 0x1 ;  /* 0x000000011d1d7836 */ /* 0x000fe40000000000 */
[----:B------:R-:W-:Y:S01]  /*4620*/  IMAD.U32 R9, RZ, RZ, UR8 ;  /* 0x00000008ff097e24 */ /* 0x000fe2000f8e00ff */
[----:B------:R-:W-:Y:S01]  /*4630*/  @!UP2 ULEA UR8, UR13, UR7, 0xc ;  /* 0x000000070d08a291 */ /* 0x000fe2000f8e60ff */
[----:B------:R-:W-:Y:S01]  /*4640*/  IMAD.U32 R8, RZ, RZ, UR9 ;  /* 0x00000009ff087e24 */ /* 0x000fe2000f8e00ff */
[----:B------:R-:W-:Y:S02]  /*4650*/  UIADD3 UR9, UPT, UPT, UR15, 0x60, URZ ;  /* 0x000000600f097890 */ /* 0x000fe4000fffe0ff */
[----:B------:R-:W-:Y:S01]  /*4660*/  @!P4 R2UR UR19, R9 ;  /* 0x000000000913c2ca */ /* 0x000fe200000e0000 */
[----:B------:R-:W-:Y:S01]  /*4670*/  @!UP2 UIADD3 UR8, UPT, UPT, UR8, 0x200, URZ ;  /* 0x000002000808a890 */ /* 0x000fe2000fffe0ff */
[----:B------:R-:W-:Y:S01]  /*4680*/  @!P4 R2UR UR18, R8 ;  /* 0x000000000812c2ca */ /* 0x000fe200000e0000 */
[----:B------:R-:W-:Y:S01]  /*4690*/  UISETP.NE.AND UP5, UPT, UR14, 0x3, UPT ;  /* 0x000000030e00788c */ /* 0x000fe2000bfa5270 */
[----:B------:R-:W3:Y:S01]  /*46a0*/  LDC.64 R8, c[0x0][0xb10] ;  /* 0x0002c400ff087b82 */ /* 0x000ee20000000a00 */
[----:B------:R-:W-:Y:S02]  /*46b0*/  UPRMT UR16, UR37, 0x654, UR9 ;  /* 0x0000065425107896 */ /* 0x000fe40008000009 */
[----:B------:R-:W-:Y:S02]  /*46c0*/  USEL UR17, URZ, 0x1, UP5 ;  /* 0x00000001ff117887 */ /* 0x000fe4000a800000 */
[----:B------:R-:W-:Y:S04]  /*46d0*/  USEL UR14, UR14, URZ, UP5 ;  /* 0x000000ff0e0e7287 */ /* 0x000fe8000a800000 */
[----:B------:R-:W-:Y:S01]  /*46e0*/  ULEA UR13, UR14, UR7, 0x3 ;  /* 0x000000070e0d7291 */ /* 0x000fe2000f8e18ff */
[----:B------:R-:W-:Y:S01]  /*46f0*/  LOP3.LUT R32, R32, UR17, RZ, 0x3c, !PT ;  /* 0x0000001120207c12 */ /* 0x000fe2000f8e3cff */
[----:B------:R1:W-:Y:S01]  /*4700*/  @!UP1 UTMALDG.3D [UR8], [UR18], desc[UR20] ;  /* 0x00001408120095b4 */ /* 0x0003e20008011000 */
[----:B------:R5:W-:Y:S02]  /*4710*/  @!P4 SYNCS.ARRIVE.TRANS64.RED.A0TR RZ, [UR15+0x60], R0 ;  /* 0x00006000ffffc9a7 */ /* 0x000be4000830040f */
[----:B------:R-:W-:Y:S01]  /*4720*/  SHF.L.U32 R20, R32, 0x1f, RZ ;  /* 0x0000001f20147819 */ /* 0x000fe200000006ff */
[C---:B---3--:R-:W-:Y:S01]  /*4730*/  @!P1 IMAD.HI.U32 R8, R11.reuse, R8, RZ ;  /* 0x000000080b089227 */ /* 0x048fe200078e00ff */
[----:B--2---:R-:W-:Y:S02]  /*4740*/  @!P1 ISETP.NE.AND P0, PT, R12, 0x1, PT ;  /* 0x000000010c00980c */ /* 0x004fe40003f05270 */
[----:B-1----:R-:W-:Y:S01]  /*4750*/  @!P1 ISETP.NE.AND P2, PT, R2, 0x1, PT ;  /* 0x000000010200980c */ /* 0x002fe20003f45270 */
[----:B------:R-:W-:Y:S01]  /*4760*/  SYNCS.ARRIVE.TRANS64.RED.A1T0 RZ, [UR16], RZ ;  /* 0x000000ffffff79a7 */ /* 0x000fe20008100410 */
[C---:B------:R-:W-:Y:S01]  /*4770*/  @!P1 IMAD.HI.U32 R13, R10.reuse, R13, RZ ;  /* 0x0000000d0a0d9227 */ /* 0x040fe200078e00ff */
[----:B------:R-:W-:Y:S04]  /*4780*/  @!P1 SHF.R.U32.HI R8, RZ, R9, R8 ;  /* 0x00000009ff089219 */ /* 0x000fe80000011608 */
[----:B------:R-:W-:Y:S01]  /*4790*/  @!P1 SEL R8, R11, R8, !P2 ;  /* 0x000000080b089207 */ /* 0x000fe20005000000 */
[----:B------:R-:W1:Y:S01]  /*47a0*/  SYNCS.PHASECHK.TRANS64.TRYWAIT P5, [UR13+0x78], R20 ;  /* 0x00007814ff0075a7 */ /* 0x000e6200080a110d */
[----:B-----5:R-:W2:Y:S02]  /*47b0*/  @!P1 LDC R0, c[0x0][0xb20] ;  /* 0x0002c800ff009b82 */ /* 0x020ea40000000800 */
[----:B--2---:R-:W-:Y:S04]  /*47c0*/  @!P1 SHF.R.U32.HI R0, RZ, R0, R13 ;  /* 0x00000000ff009219 */ /* 0x004fe8000001160d */
[----:B------:R-:W-:Y:S05]  /*47d0*/  @!P1 SEL R9, R10, R0, !P0 ;  /* 0x000000000a099207 */ /* 0x000fea0004000000 */
[----:B------:R-:W-:Y:S02]  /*47e0*/  @!P1 IMAD.IADD R0, R9, 0x1, -R8 ;  /* 0x0000000109009824 */ /* 0x000fe400078e0a08 */
[----:B------:R-:W-:Y:S02]  /*47f0*/  @!P1 IMAD.IADD R8, R8, 0x1, -R9 ;  /* 0x0000000108089824 */ /* 0x000fe400078e0a09 */
[----:B------:R-:W-:Y:S02]  /*4800*/  @!P1 IMAD R11, R0, R2, R11 ;  /* 0x00000002000b9224 */ /* 0x000fe400078e020b */
[----:B------:R-:W-:Y:S01]  /*4810*/  @!P1 IMAD R10, R8, R12, R10 ;  /* 0x0000000c080a9224 */ /* 0x000fe200078e020a */
[----:B-1----:R-:W-:Y:S06]  /*4820*/  @!P5 BRA `(.L_x_77) ;  /* 0x000000300050d947 */ /* 0x002fec0003800000 */
.L_x_153:
[----:B------:R-:W-:Y:S01]  /*4830*/  @!P4 IADD3 R2, P0, PT, R30, 0x580, RZ ;  /* 0x000005801e02c810 */ /* 0x000fe20007f1e0ff */
[----:B------:R-:W-:Y:S01]  /*4840*/  UMOV UR18, 0x0 ;  /* 0x0000000000127882 */ /* 0x000fe20000000000 */
[----:B------:R-:W-:Y:S01]  /*4850*/  UMOV UR19, 0x10000000 ;  /* 0x1000000000137882 */ /* 0x000fe20000000000 */
[----:B------:R-:W-:Y:S01]  /*4860*/  VOTEU.ALL UP1, P4 ;  /* 0x0000000000ff7886 */ /* 0x000fe20002020000 */
[----:B------:R-:W-:Y:S01]  /*4870*/  @!P4 R2UR UR9, R2 ;  /* 0x000000000209c2ca */ /* 0x000fe200000e0000 */
[----:B-1----:R-:W-:Y:S01]  /*4880*/  @!P4 IMAD.X R0, RZ, RZ, R31, P0 ;  /* 0x000000ffff00c224 */ /* 0x002fe200000e061f */
[----:B------:R-:W-:Y:S01]  /*4890*/  UMOV UR12, UR36 ;  /* 0x00000024000c7c82 */ /* 0x000fe20008000000 */
[----:B------:R-:W-:Y:S01]  /*48a0*/  @P3 R2UR UR36, R27 ;  /* 0x000000001b2432ca */ /* 0x000fe200000e0000 */
[----:B------:R-:W-:Y:S01]  /*48b0*/  @!UP1 ULEA UR15, UR14, UR7, 0xc ;  /* 0x000000070e0f9291 */ /* 0x000fe2000f8e60ff */
[----:B------:R-:W-:Y:S01]  /*48c0*/  ISETP.NE.AND P0, PT, R29, 0x2, PT ;  /* 0x000000021d00780c */ /* 0x000fe20003f05270 */
[----:B------:R-:W-:Y:S01]  /*48d0*/  @!UP1 UIADD3 UR10, UPT, UPT, UR10, 0x20, URZ ;  /* 0x000000200a0a9890 */ /* 0x000fe2000fffe0ff */
[----:B------:R-:W-:Y:S01]  /*48e0*/  @!P4 R2UR UR8, R0 ;  /* 0x000000000008c2ca */ /* 0x000fe200000e0000 */
[----:B------:R-:W-:Y:S01]  /*48f0*/  IMAD.IADD R20, R10, 0x1, R58 ;  /* 0x000000010a147824 */ /* 0x000fe200078e023a */
[----:B------:R-:W-:Y:S01]  /*4900*/  SEL R0, RZ, 0x1, P0 ;  /* 0x00000001ff007807 */ /* 0x000fe20000000000 */
[----:B------:R-:W-:Y:S01]  /*4910*/  IMAD.IADD R21, R11, 0x1, R59 ;  /* 0x000000010b157824 */ /* 0x000fe200078e023b */
[----:B------:R-:W-:Y:S02]  /*4920*/  SEL R29, R29, RZ, P0 ;  /* 0x000000ff1d1d7207 */ /* 0x000fe40000000000 */
[----:B------:R-:W-:Y:S01]  /*4930*/  IMAD.U32 R8, RZ, RZ, UR9 ;  /* 0x00000009ff087e24 */ /* 0x000fe2000f8e00ff */
[----:B------:R-:W-:Y:S01]  /*4940*/  UIADD3 UR9, UPT, UPT, UR13, 0x60, URZ ;  /* 0x000000600d097890 */ /* 0x000fe2000fffe0ff */
[----:B------:R-:W-:Y:S03]  /*4950*/  LOP3.LUT R28, R28, R0, RZ, 0x3c, !PT ;  /* 0x000000001c1c7212 */ /* 0x000fe600078e3cff */
[----:B------:R-:W-:Y:S02]  /*4960*/  @!P4 R2UR UR16, R8 ;  /* 0x000000000810c2ca */ /* 0x000fe400000e0000 */
[----:B------:R-:W-:Y:S01]  /*4970*/  IMAD.U32 R9, RZ, RZ, UR8 ;  /* 0x00000008ff097e24 */ /* 0x000fe2000f8e00ff */
[----:B------:R-:W-:Y:S01]  /*4980*/  @!UP1 UIADD3 UR8, UPT, UPT, UR15, 0x200, URZ ;  /* 0x000002000f089890 */ /* 0x000fe2000fffe0ff */
[----:B------:R-:W-:Y:S01]  /*4990*/  VOTEU.ALL UP1, P4 ;  /* 0x0000000000ff7886 */ /* 0x000fe20002020000 */
[----:B------:R-:W-:Y:S02]  /*49a0*/  UPRMT UR15, UR37, 0x654, UR9 ;  /* 0x00000654250f7896 */ /* 0x000fe40008000009 */
[----:B------:R-:W-:Y:S11]  /*49b0*/  @!P4 R2UR UR17, R9 ;  /* 0x000000000911c2ca */ /* 0x000ff600000e0000 */
[----:B------:R-:W-:Y:S02]  /*49c0*/  @!UPT UIADD3 URZ, UPT, UPT, URZ, URZ, URZ ;  /* 0x000000fffffff290 */ /* 0x000fe4000fffe0ff */
[----:B------:R2:W-:Y:S01]  /*49d0*/  @!UP1 UTMALDG.3D [UR8], [UR16], desc[UR18] ;  /* 0x00001208100095b4 */ /* 0x0005e20008011000 */
[----:B------:R2:W-:Y:S01]  /*49e0*/  @!P4 SYNCS.ARRIVE.TRANS64.RED.A0TR RZ, [UR13+0x60], R25 ;  /* 0x00006019ffffc9a7 */ /* 0x0005e2000830040d */
[----:B------:R-:W-:Y:S04]  /*49f0*/  UIADD3 UR13, UPT, UPT, UR14, 0x1, URZ ;  /* 0x000000010e0d7890 */ /* 0x000fe8000fffe0ff */
[----:B------:R-:W-:Y:S04]  /*4a00*/  UISETP.NE.AND UP1, UPT, UR13, 0x3, UPT ;  /* 0x000000030d00788c */ /* 0x000fe8000bf25270 */
[----:B------:R-:W-:Y:S02]  /*4a10*/  USEL UR14, URZ, 0x1, UP1 ;  /* 0x00000001ff0e7887 */ /* 0x000fe40008800000 */
[----:B------:R-:W-:Y:S02]  /*4a20*/  USEL UR13, UR13, URZ, UP1 ;  /* 0x000000ff0d0d7287 */ /* 0x000fe40008800000 */
[----:B------:R-:W-:Y:S02]  /*4a30*/  UPLOP3.LUT UP1, UPT, UPT, UPT, UPT, 0x80, 0x8 ;  /* 0x000000000008789c */ /* 0x000fe40003f2f070 */
[----:B------:R-:W-:Y:S01]  /*4a40*/  LOP3.LUT R32, R32, UR14, RZ, 0x3c, !PT ;  /* 0x0000000e20207c12 */ /* 0x000fe2000f8e3cff */
[----:B------:R-:W-:Y:S01]  /*4a50*/  SYNCS.ARRIVE.TRANS64.RED.A1T0 RZ, [UR15], RZ ;  /* 0x000000ffffff79a7 */ /* 0x000fe2000810040f */
[----:B------:R-:W-:Y:S07]  /*4a60*/  @P3 BRA `(.L_x_78) ;  /* 0xfffffff4001c3947 */ /* 0x000fee000383ffff */
[----:B------:R-:W-:Y:S01]  /*4a70*/  UIADD3 UR7, UPT, UPT, UR7, 0x78, URZ ;  /* 0x0000007807077890 */ /* 0x000fe2000fffe0ff */
[----:B------:R-:W-:-:S03]  /*4a80*/  SHF.L.U32 R2, R32, 0x1f, RZ ;  /* 0x0000001f20027819 */ /* 0x000fc600000006ff */
[----:B------:R-:W-:-:S09]  /*4a90*/  ULEA UR4, UR13, UR7, 0x3 ;  /* 0x000000070d047291 */ /* 0x000fd2000f8e18ff */
[----:B------:R-:W1:Y:S02]  /*4aa0*/  SYNCS.PHASECHK.TRANS64.TRYWAIT P0, [UR4], R2 ;  /* 0x00000002ff0075a7 */ /* 0x000e640008001104 */
[----:B-1----:R-:W-:Y:S05]  /*4ab0*/  @!P0 BRA `(.L_x_79) ;  /* 0x0000002c00c48947 */ /* 0x002fea0003800000 */
.L_x_155:
        /* <DEDUP_REMOVED lines=9> */
.L_x_157:
[----:B------:R-:W-:-:S04]  /*4b50*/  UIADD3 UR5, UPT, UPT, UR5, 0x1, URZ ;  /* 0x0000000105057890 */ /* 0x000fc8000fffe0ff */
[----:B------:R-:W-:-:S04]  /*4b60*/  UISETP.NE.AND UP0, UPT, UR5, 0x3, UPT ;  /* 0x000000030500788c */ /* 0x000fc8000bf05270 */
[----:B------:R-:W-:Y:S02]  /*4b70*/  USEL UR4, URZ, 0x1, UP0 ;  /* 0x00000001ff047887 */ /* 0x000fe40008000000 */
[----:B------:R-:W-:-:S04]  /*4b80*/  USEL UR5, UR5, URZ, UP0 ;  /* 0x000000ff05057287 */ /* 0x000fc80008000000 */
[----:B------:R-:W-:Y:S01]  /*4b90*/  ULEA UR5, UR5, UR7, 0x3 ;  /* 0x0000000705057291 */ /* 0x000fe2000f8e18ff */
[----:B-1----:R-:W-:-:S04]  /*4ba0*/  LOP3.LUT R2, R32, UR4, RZ, 0x3c, !PT ;  /* 0x0000000420027c12 */ /* 0x002fc8000f8e3cff */
[----:B------:R-:W-:Y:S01]  /*4bb0*/  SHF.L.U32 R2, R2, 0x1f, RZ ;  /* 0x0000001f02027819 */ /* 0x000fe200000006ff */
[----:B------:R-:W-:-:S07]  /*4bc0*/  IMAD.U32 R0, RZ, RZ, UR5 ;  /* 0x00000005ff007e24 */ /* 0x000fce000f8e00ff */
.L_x_81:
[----:B-1----:R1:W3:Y:S02]  /*4bd0*/  SYNCS.PHASECHK.TRANS64.TRYWAIT P0, [R0+URZ], R2 ;  /* 0x00000002000075a7 */ /* 0x0022e400080011ff */
[----:B---3--:R-:W-:Y:S05]  /*4be0*/  @!P0 NANOSLEEP.SYNCS 0x989680 ;  /* 0x009896800000895d */ /* 0x008fea0003900000 */
[----:B------:R-:W3:Y:S02]  /*4bf0*/  @!P0 SYNCS.PHASECHK.TRANS64 P0, [R0+URZ], R2 ;  /* 0x00000002000085a7 */ /* 0x000ee400080010ff */
[----:B--23--:R-:W-:Y:S05]  /*4c00*/  @P0 EXIT ;  /* 0x000000000000094d */ /* 0x00cfea0003800000 */
[----:B------:R-:W-:Y:S05]  /*4c10*/  BRA `(.L_x_81) ;  /* 0xfffffffc00ec7947 */ /* 0x000fea000383ffff */
.L_x_69:
[----:B------:R-:W-:-:S06]  /*4c20*/  UISETP.GE.AND UP1, UPT, UR8, 0x4, UPT ;  /* 0x000000040800788c */ /* 0x000fcc000bf26270 */
[----:B------:R-:W-:-:S13]  /*4c30*/  PLOP3.LUT P0, PT, PT, PT, UP1, 0x80, 0x8 ;  /* 0x000000000008781c */ /* 0x000fda0003f0f018 */
[----:B------:R-:W-:Y:S05]  /*4c40*/  @!P0 EXIT ;  /* 0x000000000000894d */ /* 0x000fea0003800000 */
[----:B------:R-:W-:Y:S01]  /*4c50*/  BAR.SYNC.DEFER_BLOCKING 0x6, 0xa0 ;  /* 0x0182800000007b1d */ /* 0x000fe20000010000 */
[C---:B------:R-:W-:Y:S01]  /*4c60*/  IMAD.SHL.U32 R3, R70.reuse, 0x20, RZ ;  /* 0x0000002046037824 */ /* 0x040fe200078e00ff */
[----:B------:R-:W-:Y:S01]  /*4c70*/  SHF.R.U32.HI R4, RZ, 0x1, R70 ;  /* 0x00000001ff047819 */ /* 0x000fe20000011646 */
[C---:B------:R-:W-:Y:S01]  /*4c80*/  IMAD.SHL.U32 R64, R70.reuse, 0x10, RZ ;  /* 0x0000001046407824 */ /* 0x040fe200078e00ff */
[C---:B------:R-:W-:Y:S01]  /*4c90*/  LOP3.LUT P0, RZ, R70.reuse, 0x4, RZ, 0xc0, !PT ;  /* 0x0000000446ff7812 */ /* 0x040fe2000780c0ff */
[----:B------:R-:W-:Y:S01]  /*4ca0*/  IMAD.U32 R32, R70, 0x10000, RZ ;  /* 0x0001000046207824 */ /* 0x000fe200078e00ff */
[----:B------:R-:W-:Y:S02]  /*4cb0*/  UMOV UR48, 0x400 ;  /* 0x0000040000307882 */ /* 0x000fe40000000000 */
[----:B------:R-:W1:Y:S01]  /*4cc0*/  LDC R63, c[0x0][0x370] ;  /* 0x0000dc00ff3f7b82 */ /* 0x000e620000000800 */
[----:B------:R-:W-:Y:S01]  /*4cd0*/  ULEA UR48, UR37, UR48, 0x18 ;  /* 0x0000003025307291 */ /* 0x000fe2000f8ec0ff */
[----:B------:R-:W-:Y:S01]  /*4ce0*/  LOP3.LUT R2, R3, 0xc0, RZ, 0xc0, !PT ;  /* 0x000000c003027812 */ /* 0x000fe200078ec0ff */
[----:B------:R-:W-:Y:S01]  /*4cf0*/  IMAD.MOV.U32 R69, RZ, RZ, 0x10 ;  /* 0x00000010ff457424 */ /* 0x000fe200078e00ff */
[----:B------:R-:W-:Y:S01]  /*4d00*/  LOP3.LUT R64, R64, 0x600, RZ, 0xc0, !PT ;  /* 0x0000060040407812 */ /* 0x000fe200078ec0ff */
[----:B------:R-:W-:Y:S01]  /*4d10*/  IMAD.MOV.U32 R31, RZ, RZ, RZ ;  /* 0x000000ffff1f7224 */ /* 0x000fe200078e00ff */
[----:B------:R-:W-:Y:S01]  /*4d20*/  LOP3.LUT R4, R2, 0x8, R4, 0xf8, !PT ;  /* 0x0000000802047812 */ /* 0x000fe200078ef804 */
[----:B------:R-:W-:Y:S01]  /*4d30*/  IMAD.SHL.U32 R2, R70, 0x4, RZ ;  /* 0x0000000446027824 */ /* 0x000fe200078e00ff */
[----:B------:R-:W2:Y:S01]  /*4d40*/  LDC R28, c[0x0][0xb0c] ;  /* 0x0002c300ff1c7b82 */ /* 0x000ea20000000800 */
[--C-:B------:R-:W-:Y:S01]  /*4d50*/  LOP3.LUT R64, R64, 0x20, R3.reuse, 0xf8, !PT ;  /* 0x0000002040407812 */ /* 0x100fe200078ef803 */
[----:B------:R-:W-:Y:S01]  /*4d60*/  IMAD.MOV.U32 R68, RZ, RZ, RZ ;  /* 0x000000ffff447224 */ /* 0x000fe200078e00ff */
[----:B------:R-:W-:Y:S01]  /*4d70*/  LOP3.LUT R32, R32, 0x600000, RZ, 0xc0, !PT ;  /* 0x0060000020207812 */ /* 0x000fe200078ec0ff */
[----:B------:R-:W-:Y:S01]  /*4d80*/  IMAD.MOV.U32 R73, RZ, RZ, RZ ;  /* 0x000000ffff497224 */ /* 0x000fe200078e00ff */
[----:B------:R-:W-:Y:S01]  /*4d90*/  LOP3.LUT R2, R4, 0x18, R2, 0x78, !PT ;  /* 0x0000001804027812 */ /* 0x000fe200078e7802 */
[----:B------:R-:W-:Y:S01]  /*4da0*/  IMAD.MOV.U32 R67, RZ, RZ, RZ ;  /* 0x000000ffff437224 */ /* 0x000fe200078e00ff */
[----:B------:R-:W-:Y:S01]  /*4db0*/  LOP3.LUT R64, R64, 0x100, R3, 0xf8, !PT ;  /* 0x0000010040407812 */ /* 0x000fe200078ef803 */
[----:B------:R-:W4:Y:S01]  /*4dc0*/  LDC R61, c[0x0][0xb20] ;  /* 0x0002c800ff3d7b82 */ /* 0x000f220000000800 */
[----:B------:R-:W3:Y:S01]  /*4dd0*/  LDS R0, [UR48+0x150] ;  /* 0x00015030ff007984 */ /* 0x000ee20008000800 */
[----:B------:R-:W-:Y:S01]  /*4de0*/  LOP3.LUT R70, R70, 0x60, RZ, 0xc0, !PT ;  /* 0x0000006046467812 */ /* 0x000fe200078ec0ff */
[----:B------:R-:W1:Y:S01]  /*4df0*/  LDCU.64 UR54, c[0x0][0x348] ;  /* 0x00006900ff3677ac */ /* 0x000e620008000a00 */
[----:B------:R-:W-:-:S02]  /*4e00*/  LOP3.LUT R64, R64, R2, RZ, 0xfc, !PT ;  /* 0x0000000240407212 */ /* 0x000fc400078efcff */
[----:B------:R-:W-:Y:S01]  /*4e10*/  SEL R69, R69, 0xfffffff0, !P0 ;  /* 0xfffffff045457807 */ /* 0x000fe20004000000 */
[----:B------:R-:W1:Y:S01]  /*4e20*/  LDCU.64 UR38, c[0x0][0x888] ;  /* 0x00011100ff2677ac */ /* 0x000e620008000a00 */
[----:B------:R-:W1:Y:S01]  /*4e30*/  LDC R27, c[0x0][0xb30] ;  /* 0x0002cc00ff1b7b82 */ /* 0x000e620000000800 */
[----:B------:R-:W1:Y:S01]  /*4e40*/  LDCU.64 UR44, c[0x0][0x890] ;  /* 0x00011200ff2c77ac */ /* 0x000e620008000a00 */
[----:B------:R-:W-:-:S06]  /*4e50*/  UMOV UR51, 0x1 ;  /* 0x0000000100337882 */ /* 0x000fcc0000000000 */
[----:B------:R-:W1:Y:S01]  /*4e60*/  LDC.64 R56, c[0x0][0xb10] ;  /* 0x0002c400ff387b82 */ /* 0x000e620000000a00 */
[----:B------:R-:W-:Y:S01]  /*4e70*/  UMOV UR56, URZ ;  /* 0x000000ff00387c82 */ /* 0x000fe20008000000 */
[----:B------:R-:W-:Y:S01]  /*4e80*/  UIADD3 UR52, UPT, UPT, UR48, 0x200, URZ ;  /* 0x0000020030347890 */ /* 0x000fe2000fffe0ff */
[----:B------:R-:W-:Y:S01]  /*4e90*/  UMOV UR50, URZ ;  /* 0x000000ff00327c82 */ /* 0x000fe20008000000 */
[----:B------:R-:W-:-:S04]  /*4ea0*/  UMOV UR49, URZ ;  /* 0x000000ff00317c82 */ /* 0x000fc80008000000 */
[----:B------:R-:W1:Y:S08]  /*4eb0*/  LDC.64 R24, c[0x0][0xb18] ;  /* 0x0002c600ff187b82 */ /* 0x000e700000000a00 */
[----:B------:R-:W1:Y:S08]  /*4ec0*/  LDC.64 R22, c[0x0][0xb28] ;  /* 0x0002ca00ff167b82 */ /* 0x000e700000000a00 */
[----:B------:R-:W1:Y:S01]  /*4ed0*/  LDC.64 R54, c[0x0][0x8b0] ;  /* 0x00022c00ff367b82 */ /* 0x000e620000000a00 */
[----:B---3--:R-:W-:-:S07]  /*4ee0*/  IMAD.IADD R32, R0, 0x1, R32 ;  /* 0x0000000100207824 */ /* 0x008fce00078e0220 */
[----:B------:R-:W3:Y:S08]  /*4ef0*/  LDC.64 R52, c[0x0][0x8a8] ;  /* 0x00022a00ff347b82 */ /* 0x000ef00000000a00 */
[----:B--2-4-:R-:W1:Y:S02]  /*4f00*/  LDC R62, c[0x0][0x374] ;  /* 0x0000dd00ff3e7b82 */ /* 0x014e640000000800 */
.L_x_112:
[----:B------:R-:W-:Y:S02]  /*4f10*/  LEA R0, R73, UR48, 0x3 ;  /* 0x0000003049007c11 */ /* 0x000fe4000f8e18ff */
[----:B------:R-:W-:Y:S02]  /*4f20*/  SHF.L.U32 R2, R67, 0x1f, RZ ;  /* 0x0000001f43027819 */ /* 0x000fe400000006ff */
[----:B-1----:R-:W-:Y:S02]  /*4f30*/  LEA R16, R73, UR48, 0x4 ;  /* 0x0000003049107c11 */ /* 0x002fe4000f8e20ff */
[----:B------:R-:W2:Y:S02]  /*4f40*/  SYNCS.PHASECHK.TRANS64.TRYWAIT P0, [R0+URZ+0xa0], R2 ;  /* 0x0000a002000075a7 */ /* 0x000ea400080011ff */
[----:B--2---:R-:W-:Y:S05]  /*4f50*/  @!P0 BRA `(.L_x_82) ;  /* 0x0000002800cc8947 */ /* 0x004fea0003800000 */
.L_x_158:
[----:B------:R-:W4:Y:S01]  /*4f60*/  LDC.64 R10, c[0x0][0xb10] ;  /* 0x0002c400ff0a7b82 */ /* 0x000f220000000a00 */
[----:B------:R-:W3:Y:S01]  /*4f70*/  LDS.128 R16, [R16+0x130] ;  /* 0x0001300010107984 */ /* 0x000ee20000000c00 */
[----:B-1----:R-:W-:Y:S01]  /*4f80*/  ISETP.NE.AND P1, PT, R27, 0x1, PT ;  /* 0x000000011b00780c */ /* 0x002fe20003f25270 */
[----:B--2---:R-:W-:Y:S01]  /*4f90*/  VIADD R0, R0, 0xb0 ;  /* 0x000000b000007836 */ /* 0x004fe20000000000 */
[----:B------:R-:W-:Y:S04]  /*4fa0*/  ISETP.GE.AND P0, PT, R26, 0x1, PT ;  /* 0x000000011a00780c */ /* 0x000fe80003f06270 */
[----:B------:R-:W1:Y:S01]  /*4fb0*/  LDC.64 R8, c[0x0][0xb18] ;  /* 0x0002c600ff087b82 */ /* 0x000e620000000a00 */
[----:B------:R-:W-:Y:S01]  /*4fc0*/  PRMT R0, RZ, 0x654, R0 ;  /* 0x00000654ff007816 */ /* 0x000fe20000000000 */
[----:B------:R-:W-:Y:S01]  /*4fd0*/  @!PT LDS RZ, [RZ] ;  /* 0x00000000fffff984 */ /* 0x000fe20000000800 */
[----:B------:R-:W-:Y:S01]  /*4fe0*/  @!PT LDS RZ, [RZ] ;  /* 0x00000000fffff984 */ /* 0x000fe20000000800 */
[----:B------:R-:W-:Y:S01]  /*4ff0*/  @!PT LDS RZ, [RZ] ;  /* 0x00000000fffff984 */ /* 0x000fe20000000800 */
[----:B------:R-:W-:Y:S01]  /*5000*/  @!PT LDS RZ, [RZ] ;  /* 0x00000000fffff984 */ /* 0x000fe20000000800 */
[----:B------:R2:W-:Y:S06]  /*5010*/  MEMBAR.ALL.CTA ;  /* 0x0000000000007992 */ /* 0x0005ec0000008000 */
[----:B--2---:R-:W2:Y:S01]  /*5020*/  FENCE.VIEW.ASYNC.S ;  /* 0x00000000000073c6 */ /* 0x004ea20000000000 */
[----:B------:R-:W1:Y:S08]  /*5030*/  @!P1 LDC R12, c[0x0][0xb20] ;  /* 0x0002c800ff0c9b82 */ /* 0x000e700000000800 */
[----:B------:R-:W1:Y:S01]  /*5040*/  @!P1 LDC R7, c[0x0][0xb0c] ;  /* 0x0002c300ff079b82 */ /* 0x000e620000000800 */
[----:B--2---:R2:W-:Y:S01]  /*5050*/  SYNCS.ARRIVE.TRANS64.RED.A1T0 RZ, [R0+URZ], RZ ;  /* 0x000000ff00ff79a7 */ /* 0x0045e200081004ff */
[----:B---3--:R-:W-:Y:S04]  /*5060*/  LOP3.LUT P4, RZ, R18, 0x1, RZ, 0xc0, !PT ;  /* 0x0000000112ff7812 */ /* 0x008fe8000788c0ff */
[----:B------:R-:W-:Y:S09]  /*5070*/  P2R R71, PR, RZ, 0x10 ;  /* 0x00000010ff477803 */ /* 0x000ff20000000000 */
[----:B------:R-:W-:Y:S02]  /*5080*/  @P4 MOV R30, R16 ;  /* 0x00000010001e4202 */ /* 0x000fe40000000f00 */
[----:B------:R-:W-:Y:S01]  /*5090*/  @P4 LOP3.LUT R29, R17, 0xffff, RZ, 0xc0, !PT ;  /* 0x0000ffff111d4812 */ /* 0x000fe200078ec0ff */
[----:B--2-4-:R-:W-:Y:S06]  /*50a0*/  @!P0 BRA `(.L_x_83) ;  /* 0x0000000000a48947 */ /* 0x014fec0003800000 */
[----:B------:R-:W-:Y:S01]  /*50b0*/  IMAD.HI.U32 R0, R62, R25, RZ ;  /* 0x000000193e007227 */ /* 0x000fe200078e00ff */
[----:B------:R-:W-:Y:S02]  /*50c0*/  ISETP.NE.AND P0, PT, R24, 0x1, PT ;  /* 0x000000011800780c */ /* 0x000fe40003f05270 */
[----:B------:R-:W-:Y:S01]  /*50d0*/  ISETP.NE.AND P2, PT, R26, 0x1, PT ;  /* 0x000000011a00780c */ /* 0x000fe20003f45270 */
[----:B------:R-:W-:Y:S01]  /*50e0*/  IMAD.HI.U32 R4, R63, R56, RZ ;  /* 0x000000383f047227 */ /* 0x000fe200078e00ff */
[----:B------:R-:W-:Y:S02]  /*50f0*/  SHF.R.U32.HI R0, RZ, R61, R0 ;  /* 0x0000003dff007219 */ /* 0x000fe40000011600 */
[----:B------:R-:W-:Y:S01]  /*5100*/  ISETP.NE.AND P3, PT, R28, 0x1, PT ;  /* 0x000000011c00780c */ /* 0x000fe20003f65270 */
[----:B------:R-:W-:Y:S01]  /*5110*/  IMAD.HI.U32 R6, R29, R25, RZ ;  /* 0x000000191d067227 */ /* 0x000fe200078e00ff */
[-C--:B------:R-:W-:Y:S02]  /*5120*/  SHF.R.U32.HI R4, RZ, R57.reuse, R4 ;  /* 0x00000039ff047219 */ /* 0x080fe40000011604 */
[----:B------:R-:W-:Y:S01]  /*5130*/  SEL R0, R62, R0, !P0 ;  /* 0x000000003e007207 */ /* 0x000fe20004000000 */
[----:B------:R-:W-:Y:S01]  /*5140*/  IMAD.HI.U32 R5, R30, R56, RZ ;  /* 0x000000381e057227 */ /* 0x000fe200078e00ff */
[----:B------:R-:W-:Y:S03]  /*5150*/  SEL R4, R63, R4, !P3 ;  /* 0x000000043f047207 */ /* 0x000fe60005800000 */
[-C--:B------:R-:W-:Y:S01]  /*5160*/  IMAD.HI.U32 R3, R0, R22.reuse, RZ ;  /* 0x0000001600037227 */ /* 0x080fe200078e00ff */
[----:B------:R-:W-:Y:S03]  /*5170*/  SHF.R.U32.HI R5, RZ, R57, R5 ;  /* 0x00000039ff057219 */ /* 0x000fe60000011605 */
[----:B------:R-:W-:Y:S01]  /*5180*/  IMAD.HI.U32 R2, R4, R22, RZ ;  /* 0x0000001604027227 */ /* 0x000fe200078e00ff */
[----:B------:R-:W-:Y:S02]  /*5190*/  @P2 SHF.R.U32.HI R0, RZ, R23, R3 ;  /* 0x00000017ff002219 */ /* 0x000fe40000011603 */
[----:B------:R-:W-:Y:S02]  /*51a0*/  SHF.R.U32.HI R3, RZ, R61, R6 ;  /* 0x0000003dff037219 */ /* 0x000fe40000011606 */
[----:B------:R-:W-:Y:S01]  /*51b0*/  @P2 SHF.R.U32.HI R4, RZ, R23, R2 ;  /* 0x00000017ff042219 */ /* 0x000fe20000011602 */
[----:B------:R-:W-:Y:S01]  /*51c0*/  IMAD R0, R26, R0, RZ ;  /* 0x000000001a007224 */ /* 0x000fe200078e02ff */
[----:B------:R-:W-:Y:S02]  /*51d0*/  SEL R3, R29, R3, !P0 ;  /* 0x000000031d037207 */ /* 0x000fe40004000000 */
[----:B------:R-:W-:Y:S01]  /*51e0*/  SEL R2, R30, R5, !P3 ;  /* 0x000000051e027207 */ /* 0x000fe20005800000 */
[----:B------:R-:W-:Y:S01]  /*51f0*/  IMAD R5, R26, R4, RZ ;  /* 0x000000041a057224 */ /* 0x000fe200078e02ff */
[C---:B------:R-:W-:Y:S01]  /*5200*/  ISETP.GE.AND P0, PT, R3.reuse, R0, PT ;  /* 0x000000000300720c */ /* 0x040fe20003f06270 */
[C---:B------:R-:W-:Y:S03]  /*5210*/  IMAD.HI.U32 R0, R3.reuse, R22, RZ ;  /* 0x0000001603007227 */ /* 0x040fe600078e00ff */
[C---:B------:R-:W-:Y:S02]  /*5220*/  ISETP.GE.OR P0, PT, R2.reuse, R5, P0 ;  /* 0x000000050200720c */ /* 0x040fe40000706670 */
[----:B------:R-:W-:Y:S04]  /*5230*/  SHF.R.U32.HI R0, RZ, R23, R0 ;  /* 0x00000017ff007219 */ /* 0x000fe80000011600 */
[C---:B------:R-:W-:Y:S05]  /*5240*/  SEL R6, R3.reuse, R0, !P2 ;  /* 0x0000000003067207 */ /* 0x040fea0005000000 */
        /* <DEDUP_REMOVED lines=14> */
[----:B------:R-:W-:Y:S07]  /*5330*/  IMAD R29, R3, R24, R29 ;  /* 0x00000018031d7224 */ /* 0x000fee00078e021d */
.L_x_83:
[----:B-1----:R-:W-:Y:S01]  /*5340*/  @!P1 ISETP.NE.AND P0, PT, R8, 0x1, PT ;  /* 0x000000010800980c */ /* 0x002fe20003f05270 */
[----:B------:R-:W-:Y:S01]  /*5350*/  @!P1 IMAD.HI.U32 R0, R30, R10, RZ ;  /* 0x0000000a1e009227 */ /* 0x000fe200078e00ff */
[----:B------:R-:W-:Y:S01]  /*5360*/  @!P1 ISETP.NE.AND P2, PT, R7, 0x1, PT ;  /* 0x000000010700980c */ /* 0x000fe20003f45270 */
[----:B------:R-:W-:Y:S01]  /*5370*/  ULOP3.LUT UP0, URZ, UR52, 0x1b0, URZ, 0xc0, !UPT ;  /* 0x000001b034ff7892 */ /* 0x000fe2000f80c0ff */
[----:B------:R-:W-:Y:S01]  /*5380*/  R2UR UR42, R21 ;  /* 0x00000000152a72ca */ /* 0x000fe200000e0000 */
[----:B------:R-:W-:Y:S01]  /*5390*/  @!P1 IMAD.HI.U32 R2, R29, R9, RZ ;  /* 0x000000091d029227 */ /* 0x000fe200078e00ff */
[----:B------:R-:W-:Y:S02]  /*53a0*/  @!P1 SHF.R.U32.HI R0, RZ, R11, R0 ;  /* 0x0000000bff009219 */ /* 0x000fe40000011600 */
[----:B------:R-:W-:Y:S01]  /*53b0*/  R2UR UR41, R20 ;  /* 0x00000000142972ca */ /* 0x000fe200000e0000 */
[----:B------:R-:W-:Y:S01]  /*53c0*/  VIADD R73, R73, 0x1 ;  /* 0x0000000149497836 */ /* 0x000fe20000000000 */
[----:B------:R-:W-:Y:S02]  /*53d0*/  @!P1 SHF.R.U32.HI R2, RZ, R12, R2 ;  /* 0x0000000cff029219 */ /* 0x000fe40000011602 */
[----:B------:R-:W-:Y:S02]  /*53e0*/  @!P1 SEL R3, R30, R0, !P2 ;  /* 0x000000001e039207 */ /* 0x000fe40005000000 */
[----:B------:R-:W-:Y:S02]  /*53f0*/  @!P1 SEL R2, R29, R2, !P0 ;  /* 0x000000021d029207 */ /* 0x000fe40004000000 */
[----:B------:R-:W-:Y:S01]  /*5400*/  @P4 SHF.R.U32.HI R66, RZ, 0x10, R17 ;  /* 0x00000010ff424819 */ /* 0x000fe20000011611 */
[----:B------:R-:W-:Y:S02]  /*5410*/  USHF.L.U32 UR42, UR42, 0x6, URZ ;  /* 0x000000062a2a7899 */ /* 0x000fe400080006ff */
[----:B------:R-:W-:Y:S02]  /*5420*/  @!P1 IMAD.IADD R0, R2, 0x1, -R3 ;  /* 0x0000000102009824 */ /* 0x000fe400078e0a03 */
[----:B------:R-:W-:Y:S01]  /*5430*/  @!P1 IMAD.IADD R2, R3, 0x1, -R2 ;  /* 0x0000000103029824 */ /* 0x000fe200078e0a02 */
[----:B------:R-:W-:Y:S01]  /*5440*/  USHF.L.U32 UR41, UR41, 0x6, URZ ;  /* 0x0000000629297899 */ /* 0x000fe200080006ff */
[----:B------:R-:W-:Y:S02]  /*5450*/  @!P1 IMAD R30, R0, R7, R30 ;  /* 0x00000007001e9224 */ /* 0x000fe400078e021e */
[----:B------:R-:W-:Y:S01]  /*5460*/  @!P1 IMAD R29, R2, R8, R29 ;  /* 0x00000008021d9224 */ /* 0x000fe200078e021d */
[----:B------:R-:W-:Y:S08]  /*5470*/  BRA.U !UP0, `(.L_x_84) ;  /* 0x00000001087c7547 */ /* 0x000ff0000b800000 */
[----:B------:R-:W1:Y:S01]  /*5480*/  LDCU.64 UR8, c[0x4][0x80] ;  /* 0x01001000ff0877ac */ /* 0x000e620008000a00 */
[----:B------:R-:W-:Y:S01]  /*5490*/  MOV R2, 0x0 ;  /* 0x0000000000027802 */ /* 0x000fe20000000f00 */
[----:B------:R-:W-:Y:S02]  /*54a0*/  HFMA2 R12, -RZ, RZ, 0, 5.9604644775390625e-08 ;  /* 0x00000001ff0c7431 */ /* 0x000fe400000001ff */
[----:B------:R-:W-:Y:S01]  /*54b0*/  IMAD.MOV.U32 R8, RZ, RZ, 0x70 ;  /* 0x00000070ff087424 */ /* 0x000fe200078e00ff */
[----:B------:R2:W3:Y:S01]  /*54c0*/  LDC.64 R14, c[0x4][R2] ;  /* 0x01000000020e7b82 */ /* 0x0004e20000000a00 */
[----:B------:R-:W4:Y:S01]  /*54d0*/  LDCU.64 UR6, c[0x4][0x88] ;  /* 0x01001100ff0677ac */ /* 0x000f220008000a00 */
[----:B------:R-:W-:Y:S01]  /*54e0*/  IMAD.MOV.U32 R13, RZ, RZ, RZ ;  /* 0x000000ffff0d7224 */ /* 0x000fe200078e00ff */
[----:B------:R-:W2:Y:S01]  /*54f0*/  LDCU.64 UR4, c[0x4][0x8] ;  /* 0x01000100ff0477ac */ /* 0x000ea20008000a00 */
[----:B-1----:R-:W-:Y:S01]  /*5500*/  MOV R5, UR9 ;  /* 0x0000000900057c02 */ /* 0x002fe20008000f00 */
[----:B------:R-:W-:Y:S01]  /*5510*/  IMAD.U32 R4, RZ, RZ, UR8 ;  /* 0x00000008ff047e24 */ /* 0x000fe2000f8e00ff */
[----:B----4-:R-:W-:Y:S01]  /*5520*/  MOV R7, UR7 ;  /* 0x0000000700077c02 */ /* 0x010fe20008000f00 */
[----:B------:R-:W-:Y:S01]  /*5530*/  IMAD.U32 R6, RZ, RZ, UR6 ;  /* 0x00000006ff067e24 */ /* 0x000fe2000f8e00ff */
[----:B--2---:R-:W-:Y:S01]  /*5540*/  MOV R11, UR5 ;  /* 0x00000005000b7c02 */ /* 0x004fe20008000f00 */
[----:B------:R-:W-:Y:S02]  /*5550*/  IMAD.U32 R10, RZ, RZ, UR4 ;  /* 0x00000004ff0a7e24 */ /* 0x000fe4000f8e00ff */
[----:B------:R-:W-:Y:S07]  /*5560*/  LEPC R20, `(.L_x_85) ;  /* 0x000000001014794e */ /* 0x000fee0000000000 */
[----:B---3-5:R-:W-:Y:S05]  /*5570*/  CALL.ABS.NOINC R14 ;  /* 0x000000000e007343 */ /* 0x028fea0003c00000 */
.L_x_85:
[----:B------:R-:W1:Y:S01]  /*5580*/  LDCU.64 UR8, c[0x4][0x80] ;  /* 0x01001000ff0877ac */ /* 0x000e620008000a00 */
[----:B------:R-:W2:Y:S01]  /*5590*/  LDC.64 R2, c[0x4][R2] ;  /* 0x0100000002027b82 */ /* 0x000ea20000000a00 */
[----:B------:R-:W-:Y:S02]  /*55a0*/  HFMA2 R12, -RZ, RZ, 0, 5.9604644775390625e-08 ;  /* 0x00000001ff0c7431 */ /* 0x000fe400000001ff */
[----:B------:R-:W-:Y:S02]  /*55b0*/  IMAD.MOV.U32 R8, RZ, RZ, 0x70 ;  /* 0x00000070ff087424 */ /* 0x000fe400078e00ff */
[----:B------:R-:W-:Y:S01]  /*55c0*/  IMAD.MOV.U32 R13, RZ, RZ, RZ ;  /* 0x000000ffff0d7224 */ /* 0x000fe200078e00ff */
[----:B------:R-:W3:Y:S01]  /*55d0*/  LDCU.64 UR6, c[0x4][0x88] ;  /* 0x01001100ff0677ac */ /* 0x000ee20008000a00 */
[----:B------:R-:W4:Y:S01]  /*55e0*/  LDCU.64 UR4, c[0x4][0x8] ;  /* 0x01000100ff0477ac */ /* 0x000f220008000a00 */
[----:B-1----:R-:W-:Y:S02]  /*55f0*/  MOV R4, UR8 ;  /* 0x0000000800047c02 */ /* 0x002fe40008000f00 */
[----:B------:R-:W-:Y:S02]  /*5600*/  MOV R5, UR9 ;  /* 0x0000000900057c02 */ /* 0x000fe40008000f00 */
[----:B---3--:R-:W-:Y:S01]  /*5610*/  MOV R7, UR7 ;  /* 0x0000000700077c02 */ /* 0x008fe20008000f00 */
[----:B------:R-:W-:Y:S01]  /*5620*/  IMAD.U32 R6, RZ, RZ, UR6 ;  /* 0x00000006ff067e24 */ /* 0x000fe2000f8e00ff */
[----:B----4-:R-:W-:Y:S01]  /*5630*/  MOV R11, UR5 ;  /* 0x00000005000b7c02 */ /* 0x010fe20008000f00 */
[----:B------:R-:W-:Y:S02]  /*5640*/  IMAD.U32 R10, RZ, RZ, UR4 ;  /* 0x00000004ff0a7e24 */ /* 0x000fe4000f8e00ff */
[----:B------:R-:W-:Y:S07]  /*5650*/  LEPC R20, `(.L_x_84) ;  /* 0x000000001014794e */ /* 0x000fee0000000000 */
[----:B--2---:R-:W-:Y:S05]  /*5660*/  CALL.ABS.NOINC R2 ;  /* 0x0000000002007343 */ /* 0x004fea0003c00000 */
.L_x_84:
[----:B------:R-:W-:Y:S01]  /*5670*/  ISETP.NE.U32.AND P4, PT, R54, RZ, PT ;  /* 0x000000ff3600720c */ /* 0x000fe20003f85070 */
[----:B------:R-:W-:Y:S01]  /*5680*/  UISETP.NE.AND UP2, UPT, UR53, URZ, UPT ;  /* 0x000000ff3500728c */ /* 0x000fe2000bf45270 */
[----:B------:R-:W-:Y:S01]  /*5690*/  ISETP.NE.U32.AND P2, PT, RZ, UR38, PT ;  /* 0x00000026ff007c0c */ /* 0x000fe2000bf45070 */
[----:B------:R-:W-:Y:S01]  /*56a0*/  UISETP.NE.U32.AND UP1, UPT, UR44, URZ, UPT ;  /* 0x000000ff2c00728c */ /* 0x000fe2000bf25070 */
[----:B------:R-:W-:Y:S01]  /*56b0*/  ISETP.NE.AND.EX P4, PT, R55, RZ, PT, P4 ;  /* 0x000000ff3700720c */ /* 0x000fe20003f85340 */
[----:B------:R-:W-:Y:S01]  /*56c0*/  UPLOP3.LUT UP0, UPT, UPT, UPT, UPT, 0x40, 0x4 ;  /* 0x000000000004789c */ /* 0x000fe20003f0e870 */
[----:B------:R-:W-:Y:S01]  /*56d0*/  ISETP.NE.AND.EX P2, PT, RZ, UR39, PT, P2 ;  /* 0x00000027ff007c0c */ /* 0x000fe2000bf45320 */
[----:B------:R-:W-:Y:S01]  /*56e0*/  UISETP.NE.AND.EX UP1, UPT, UR45, URZ, UPT, UP1 ;  /* 0x000000ff2d00728c */ /* 0x000fe2000bf25310 */
[----:B------:R-:W-:Y:S04]  /*56f0*/  PLOP3.LUT P1, PT, PT, PT, UP2, 0x80, 0x8 ;  /* 0x000000000008781c */ /* 0x000fe80003f2f028 */
[----:B------:R-:W-:Y:S06]  /*5700*/  @UP2 UPLOP3.LUT UP0, UPT, UPT, UPT, UP1, 0x80, 0x8 ;  /* 0x000000000008289c */ /* 0x000fec0003f0f010 */
[----:B------:R-:W-:Y:S01]  /*5710*/  PLOP3.LUT P0, PT, PT, PT, UP0, 0x80, 0x8 ;  /* 0x000000000008781c */ /* 0x000fe20003f0f008 */
[----:B------:R-:W-:Y:S01]  /*5720*/  @!UPT UIADD3 URZ, UPT, UPT, URZ, URZ, URZ ;  /* 0x000000fffffff290 */ /* 0x000fe2000fffe0ff */
[----:B------:R-:W-:Y:S11]  /*5730*/  BRA.U !UP1, `(.L_x_86) ;  /* 0x0000000109387547 */ /* 0x000ff6000b800000 */
[----:B------:R-:W-:Y:S01]  /*5740*/  UISETP.NE.U32.AND UP0, UPT, UR38, URZ, UPT ;  /* 0x000000ff2600728c */ /* 0x000fe2000bf05070 */
[----:B------:R-:W-:Y:S02]  /*5750*/  HFMA2 R0, -RZ, RZ, 0, 5.9604644775390625e-08 ;  /* 0x00000001ff007431 */ /* 0x000fe400000001ff */
[----:B------:R-:W-:Y:S01]  /*5760*/  IMAD.MOV.U32 R60, RZ, RZ, 0x1 ;  /* 0x00000001ff3c7424 */ /* 0x000fe200078e00ff */
[----:B------:R-:W-:Y:S06]  /*5770*/  UISETP.NE.AND.EX UP0, UPT, UR39, URZ, UPT, UP0 ;  /* 0x000000ff2700728c */ /* 0x000fec000bf05300 */
[----:B------:R-:W-:Y:S05]  /*5780*/  PLOP3.LUT P3, PT, PT, PT, UP0, 0x80, 0x8 ;  /* 0x000000000008781c */ /* 0x000fea0003f6f008 */
[----:B------:R-:W1:Y:S01]  /*5790*/  @UP0 LDCU.64 UR6, c[0x0][0x888] ;  /* 0x00011100ff0607ac */ /* 0x000e620008000a00 */
[----:B------:R-:W-:Y:S07]  /*57a0*/  @UP0 UIMAD UR4, UR36, UR44, URZ ;  /* 0x0000002c240402a4 */ /* 0x000fee000f8e02ff */
[----:B------:R-:W-:Y:S01]  /*57b0*/  @!P3 PRMT R60, R0, 0x7610, R60 ;  /* 0x00007610003cb816 */ /* 0x000fe2000000003c */
[----:B-1----:R-:W-:Y:S03]  /*57c0*/  @UP0 UIMAD.WIDE UR6, UR4, 0x4, UR6 ;  /* 0x00000004040608a5 */ /* 0x002fe6000f8e0206 */
[----:B------:R-:W1:Y:S03]  /*57d0*/  @!UP0 LDCU UR4, c[0x0][0x880] ;  /* 0x00011000ff0487ac */ /* 0x000e660008000800 */
[----:B------:R-:W-:Y:S01]  /*57e0*/  IMAD.U32 R2, RZ, RZ, UR6 ;  /* 0x00000006ff027e24 */ /* 0x000fe2000f8e00ff */
[----:B------:R-:W-:Y:S05]  /*57f0*/  MOV R3, UR7 ;  /* 0x0000000700037c02 */ /* 0x000fea0008000f00 */
[----:B-----5:R2:W5:Y:S02]  /*5800*/  @P3 LDG.E R35, desc[UR46][R2.64] ;  /* 0x0000002e02233981 */ /* 0x020564000c1e1900 */
[----:B-12---:R-:W-:Y:S02]  /*5810*/  @!P3 IMAD.U32 R35, RZ, RZ, UR4 ;  /* 0x00000004ff23be24 */ /* 0x006fe4000f8e00ff */
.L_x_86:
[----:B------:R-:W-:Y:S05]  /*5820*/  @!P4 BRA `(.L_x_87) ;  /* 0x000000000020c947 */ /* 0x000fea0003800000 */
[----:B------:R-:W-:Y:S04]  /*5830*/  ISETP.NE.U32.AND P3, PT, R52, RZ, PT ;  /* 0x000000ff3400720c */ /* 0x000fe80003f65070 */
[----:B------:R-:W-:Y:S11]  /*5840*/  ISETP.NE.AND.EX P3, PT, R53, RZ, PT, P3 ;  /* 0x000000ff3500720c */ /* 0x000ff60003f65330 */
[----:B------:R-:W-:Y:S02]  /*5850*/  @!UPT UIADD3 URZ, UPT, UPT, URZ, URZ, URZ ;  /* 0x000000fffffff290 */ /* 0x000fe4000fffe0ff */
[----:B------:R-:W1:Y:S01]  /*5860*/  @P3 LDC.64 R2, c[0x0][0x8a8] ;  /* 0x00022a00ff023b82 */ /* 0x000e620000000a00 */
[----:B------:R-:W-:Y:S04]  /*5870*/  @P3 IMAD R0, R54, UR36, RZ ;  /* 0x0000002436003c24 */ /* 0x000fe8000f8e02ff */
[----:B-1----:R-:W-:Y:S05]  /*5880*/  @P3 IMAD.WIDE R2, R0, 0x4, R2 ;  /* 0x0000000400023825 */ /* 0x002fea00078e0202 */
[----:B-----5:R1:W5:Y:S02]  /*5890*/  @P3 LDG.E R33, desc[UR46][R2.64] ;  /* 0x0000002e02213981 */ /* 0x020364000c1e1900 */
[----:B-1----:R-:W2:Y:S02]  /*58a0*/  @!P3 LDC R33, c[0x0][0x8a0] ;  /* 0x00022800ff21bb82 */ /* 0x002ea40000000800 */
.L_x_87:
[----:B-----5:R-:W-:Y:S01]  /*58b0*/  FSETP.NEU.AND P3, PT, R35, RZ, PT ;  /* 0x000000ff2300720b */ /* 0x020fe20003f6d000 */
[----:B------:R-:W-:Y:S01]  /*58c0*/  IMAD.U32 R2, RZ, RZ, UR56 ;  /* 0x00000038ff027e24 */ /* 0x000fe2000f8e00ff */
[----:B------:R-:W-:Y:S01]  /*58d0*/  SEL R5, RZ, 0xffffffff, P2 ;  /* 0xffffffffff057807 */ /* 0x000fe20001000000 */
[----:B------:R-:W-:Y:S01]  /*58e0*/  ULOP3.LUT UR4, UR51, 0x1, URZ, 0x3c, !UPT ;  /* 0x0000000133047892 */ /* 0x000fe2000f8e3cff */
[----:B------:R-:W-:Y:S01]  /*58f0*/  @P1 LOP3.LUT P2, RZ, R60, 0xff, RZ, 0xc0, !PT ;  /* 0x000000ff3cff1812 */ /* 0x000fe2000784c0ff */
[----:B------:R-:W-:Y:S01]  /*5900*/  BSSY B1, `(.L_x_88) ;  /* 0x000003d000017945 */ /* 0x000fe20003800000 */
[----:B------:R-:W-:Y:S01]  /*5910*/  @P1 SEL R0, RZ, 0xffffffff, P3 ;  /* 0xffffffffff001807 */ /* 0x000fe20001800000 */
[----:B------:R-:W-:Y:S01]  /*5920*/  IMAD.MOV.U32 R47, RZ, RZ, 0x1 ;  /* 0x00000001ff2f7424 */ /* 0x000fe200078e00ff */
[----:B------:R-:W-:Y:S01]  /*5930*/  LEA R2, R2, UR48, 0x3 ;  /* 0x0000003002027c11 */ /* 0x000fe2000f8e18ff */
[----:B------:R-:W-:Y:S01]  /*5940*/  IMAD.U32 R45, RZ, RZ, UR4 ;  /* 0x00000004ff2d7e24 */ /* 0x000fe2000f8e00ff */
[----:B------:R-:W-:Y:S01]  /*5950*/  @P0 SEL R0, R5, R0, !P2 ;  /* 0x0000000005000207 */ /* 0x000fe20005000000 */
[----:B------:R-:W-:Y:S01]  /*5960*/  IMAD.U32 R46, RZ, RZ, UR56 ;  /* 0x00000038ff2e7e24 */ /* 0x000fe2000f8e00ff */
[C---:B------:R-:W-:Y:S02]  /*5970*/  LEA R44, R31.reuse, UR48, 0x3 ;  /* 0x000000301f2c7c11 */ /* 0x040fe4000f8e18ff */
[----:B------:R-:W-:Y:S02]  /*5980*/  CS2R R50, SRZ ;  /* 0x0000000000327805 */ /* 0x000fe4000001ff00 */
[----:B------:R-:W-:Y:S02]  /*5990*/  @P1 LOP3.LUT R0, R0, 0x1, RZ, 0xc0, !PT ;  /* 0x0000000100001812 */ /* 0x000fe400078ec0ff */
[----:B------:R-:W-:Y:S02]  /*59a0*/  CS2R R48, SRZ ;  /* 0x0000000000307805 */ /* 0x000fe4000001ff00 */
[----:B------:R-:W-:Y:S02]  /*59b0*/  SHF.L.U32 R3, R68, 0x1f, RZ ;  /* 0x0000001f44037819 */ /* 0x000fe400000006ff */
[----:B------:R-:W-:Y:S02]  /*59c0*/  CS2R R42, SRZ ;  /* 0x00000000002a7805 */ /* 0x000fe4000001ff00 */
[----:B------:R-:W-:Y:S02]  /*59d0*/  ISETP.NE.U32.OR P5, PT, R0, 0x1, !P1 ;  /* 0x000000010000780c */ /* 0x000fe40004fa5470 */
[----:B------:R-:W-:Y:S02]  /*59e0*/  CS2R R40, SRZ ;  /* 0x0000000000287805 */ /* 0x000fe4000001ff00 */
[----:B------:R-:W-:Y:S02]  /*59f0*/  PLOP3.LUT P2, PT, PT, PT, UP1, 0x80, 0x8 ;  /* 0x000000000008781c */ /* 0x000fe40003f4f018 */
[----:B------:R-:W-:Y:S02]  /*5a00*/  LEA.HI R34, R31, R31, RZ, 0x1 ;  /* 0x0000001f1f227211 */ /* 0x000fe400078f08ff */
[----:B------:R-:W-:Y:S02]  /*5a10*/  LOP3.LUT P4, R72, R60, 0xff, RZ, 0xc0, !PT ;  /* 0x000000ff3c487812 */ /* 0x000fe4000788c0ff */
[----:B------:R-:W-:Y:S02]  /*5a20*/  SEL R4, RZ, 0xffffffff, P3 ;  /* 0xffffffffff047807 */ /* 0x000fe40001800000 */
[----:B------:R-:W-:Y:S02]  /*5a30*/  P2R R74, PR, RZ, 0x20 ;  /* 0x00000020ff4a7803 */ /* 0x000fe40000000000 */
[----:B------:R-:W-:Y:S03]  /*5a40*/  @P5 SHF.L.U32 R0, R45, 0x1f, RZ ;  /* 0x0000001f2d005819 */ /* 0x000fe600000006ff */
[----:B------:R-:W-:Y:S01]  /*5a50*/  @P2 SEL R4, R5, R4, !P4 ;  /* 0x0000000405042207 */ /* 0x000fe20006000000 */
[----:B------:R1:W3:Y:S03]  /*5a60*/  @P5 SYNCS.PHASECHK.TRANS64.TRYWAIT P1, [R2+URZ+0x60], R0 ;  /* 0x00006000020055a7 */ /* 0x0002e600080211ff */
[----:B------:R-:W-:Y:S04]  /*5a70*/  LOP3.LUT R4, R4, 0x1, RZ, 0xc0, !PT ;  /* 0x0000000104047812 */ /* 0x000fe800078ec0ff */
[----:B------:R-:W-:Y:S04]  /*5a80*/  ISETP.NE.U32.AND P2, PT, R4, 0x1, PT ;  /* 0x000000010400780c */ /* 0x000fe80003f45070 */
[----:B------:R-:W-:Y:S01]  /*5a90*/  P2R R76, PR, RZ, 0x4 ;  /* 0x00000004ff4c7803 */ /* 0x000fe20000000000 */
[----:B------:R4:W2:Y:S01]  /*5aa0*/  SYNCS.PHASECHK.TRANS64.TRYWAIT P0, [R44+URZ+0xc0], R3 ;  /* 0x0000c0032c0075a7 */ /* 0x0008a200080011ff */
[C---:B-1----:R-:W-:Y:S01]  /*5ab0*/  IMAD.SHL.U32 R0, R34.reuse, 0x20, RZ ;  /* 0x0000002022007824 */ /* 0x042fe200078e00ff */
[----:B------:R-:W-:Y:S04]  /*5ac0*/  LOP3.LUT R34, R34, 0xffe, RZ, 0xc0, !PT ;  /* 0x00000ffe22227812 */ /* 0x000fe800078ec0ff */
[----:B------:R-:W-:Y:S01]  /*5ad0*/  LOP3.LUT R0, R0, 0xffffffc0, RZ, 0xc0, !PT ;  /* 0xffffffc000007812 */ /* 0x000fe200078ec0ff */
[----:B------:R-:W-:Y:S04]  /*5ae0*/  IMAD.IADD R34, R31, 0x1, -R34 ;  /* 0x000000011f227824 */ /* 0x000fe800078e0a22 */
[----:B------:R-:W-:Y:S04]  /*5af0*/  IMAD.IADD R0, R32, 0x1, R0 ;  /* 0x0000000120007824 */ /* 0x000fe800078e0200 */
[----:B------:R-:W-:Y:S01]  /*5b00*/  IMAD R34, R34, 0x100000, R0 ;  /* 0x0010000022227824 */ /* 0x000fe200078e0200 */
[----:B---3--:R-:W-:Y:S01]  /*5b10*/  @P5 SEL R47, RZ, 0x1, !P1 ;  /* 0x00000001ff2f5807 */ /* 0x008fe20004800000 */
[----:B----4-:R-:W-:Y:S06]  /*5b20*/  @!P5 BRA `(.L_x_89) ;  /* 0x000000000068d947 */ /* 0x010fec0003800000 */
[----:B------:R-:W-:Y:S01]  /*5b30*/  HFMA2 R43, -RZ, RZ, 0, 0 ;  /* 0x00000000ff2b7431 */ /* 0x000fe200000001ff */
[----:B------:R-:W-:Y:S01]  /*5b40*/  ISETP.NE.AND P1, PT, R47, RZ, PT ;  /* 0x000000ff2f00720c */ /* 0x000fe20003f25270 */
[----:B------:R-:W-:Y:S01]  /*5b50*/  IMAD.U32 R0, RZ, RZ, UR56 ;  /* 0x00000038ff007e24 */ /* 0x000fe2000f8e00ff */
[----:B------:R-:W-:Y:S11]  /*5b60*/  BSSY B0, `(.L_x_90) ;  /* 0x0000005000007945 */ /* 0x000ff60003800000 */
[----:B------:R-:W-:Y:S05]  /*5b70*/  @P1 BRA `(.L_x_91) ;  /* 0x00000000000c1947 */ /* 0x000fea0003800000 */
[----:B------:R-:W-:Y:S04]  /*5b80*/  SHF.L.U32 R4, R45, 0x1f, RZ ;  /* 0x0000001f2d047819 */ /* 0x000fe800000006ff */
[----:B------:R-:W1:Y:S02]  /*5b90*/  SYNCS.PHASECHK.TRANS64.TRYWAIT P1, [R2+URZ+0x60], R4 ;  /* 0x00006004020075a7 */ /* 0x000e6400080211ff */
[----:B-1----:R-:W-:Y:S05]  /*5ba0*/  @!P1 BRA `(.L_x_92) ;  /* 0x0000001c00cc9947 */ /* 0x002fea0003800000 */
.L_x_91:
[----:B------:R-:W-:Y:S05]  /*5bb0*/  BSYNC B0 ;  /* 0x0000000000007941 */ /* 0x000fea0003800000 */
.L_x_90:
[----:B------:R-:W-:Y:S01]  /*5bc0*/  ISETP.NE.AND P1, PT, R76, RZ, PT ;  /* 0x000000ff4c00720c */ /* 0x000fe20003f25270 */
[----:B------:R-:W-:Y:S01]  /*5bd0*/  IMAD.MOV.U32 R42, RZ, RZ, RZ ;  /* 0x000000ffff2a7224 */ /* 0x000fe200078e00ff */
[----:B------:R-:W-:Y:S02]  /*5be0*/  CS2R R40, SRZ ;  /* 0x0000000000287805 */ /* 0x000fe4000001ff00 */
[----:B------:R-:W-:Y:S02]  /*5bf0*/  CS2R R50, SRZ ;  /* 0x0000000000327805 */ /* 0x000fe4000001ff00 */
[----:B------:R-:W-:Y:S07]  /*5c00*/  CS2R R48, SRZ ;  /* 0x0000000000307805 */ /* 0x000fee000001ff00 */
[----:B-1----:R-:W-:Y:S01]  /*5c10*/  @P1 IMAD R2, R0, 0x800, R64 ;  /* 0x0000080000021824 */ /* 0x002fe200078e0240 */
[----:B------:R-:W-:Y:S05]  /*5c20*/  @P1 WARPSYNC.ALL ;  /* 0x0000000000001948 */ /* 0x000fea0003800000 */
[----:B------:R-:W-:Y:S01]  /*5c30*/  @P1 LEA R2, R2, UR48, 0x1 ;  /* 0x0000003002021c11 */ /* 0x000fe2000f8e08ff */
[----:B------:R-:W-:Y:S04]  /*5c40*/  UIADD3 UR5, UPT, UPT, UR56, 0x1, URZ ;  /* 0x0000000138057890 */ /* 0x000fe8000fffe0ff */
[----:B------:R1:W3:Y:S01]  /*5c50*/  @P1 LDSM.16.M88.4 R40, [R2+0x200] ;  /* 0x000200000228183b */ /* 0x0002e20000000200 */
[----:B------:R-:W-:Y:S01]  /*5c60*/  UISETP.NE.AND UP0, UPT, UR5, 0x3, UPT ;  /* 0x000000030500788c */ /* 0x000fe2000bf05270 */
[----:B------:R-:W-:Y:S03]  /*5c70*/  @P1 IMAD R0, R69, 0x2, R2 ;  /* 0x0000000245001824 */ /* 0x000fe600078e0202 */
[----:B------:R-:W-:Y:S02]  /*5c80*/  USEL UR4, URZ, 0x1, UP0 ;  /* 0x00000001ff047887 */ /* 0x000fe40008000000 */
[----:B------:R1:W4:Y:S01]  /*5c90*/  @P1 LDSM.16.M88.4 R48, [R0+0x200] ;  /* 0x000200000030183b */ /* 0x0003220000000200 */
[----:B------:R-:W-:Y:S03]  /*5ca0*/  USEL UR5, UR5, URZ, UP0 ;  /* 0x000000ff05057287 */ /* 0x000fe60008000000 */
[----:B------:R-:W-:Y:S03]  /*5cb0*/  LOP3.LUT R45, R45, UR4, RZ, 0x3c, !PT ;  /* 0x000000042d2d7c12 */ /* 0x000fe6000f8e3cff */
[----:B------:R-:W-:Y:S02]  /*5cc0*/  IMAD.U32 R46, RZ, RZ, UR5 ;  /* 0x00000005ff2e7e24 */ /* 0x000fe4000f8e00ff */
.L_x_89:
[----:B------:R-:W-:Y:S05]  /*5cd0*/  BSYNC B1 ;  /* 0x0000000000017941 */ /* 0x000fea0003800000 */
.L_x_88:
[----:B-1----:R-:W-:Y:S04]  /*5ce0*/  SHF.R.U32.HI R0, RZ, 0x15, R34 ;  /* 0x00000015ff007819 */ /* 0x002fe80000011622 */
[----:B------:R-:W-:Y:S01]  /*5cf0*/  LOP3.LUT P1, RZ, R0, 0x3, R65, 0x48, !PT ;  /* 0x0000000300ff7812 */ /* 0x000fe20007824841 */
[----:B------:R-:W-:Y:S01]  /*5d00*/  @!UPT UIADD3 URZ, UPT, UPT, URZ, URZ, URZ ;  /* 0x000000fffffff290 */ /* 0x000fe2000fffe0ff */
[----:B--2---:R-:W-:Y:S11]  /*5d10*/  @P0 BRA `(.L_x_93) ;  /* 0x0000000000080947 */ /* 0x004ff60003800000 */
[----:B------:R-:W1:Y:S02]  /*5d20*/  SYNCS.PHASECHK.TRANS64.TRYWAIT P0, [R44+URZ+0xc0], R3 ;  /* 0x0000c0032c0075a7 */ /* 0x000e6400080011ff */
[----:B-1----:R-:W-:Y:S05]  /*5d30*/  @!P0 BRA `(.L_x_94) ;  /* 0x0000001c007c8947 */ /* 0x002fea0003800000 */
.L_x_93:
[----:B------:R-:W-:Y:S05]  /*5d40*/  @!P1 BRA `(.L_x_95) ;  /* 0x0000000000409947 */ /* 0x000fea0003800000 */
[----:B------:R-:W2:Y:S01]  /*5d50*/  LDCU.64 UR8, c[0x4][0x70] ;  /* 0x01000e00ff0877ac */ /* 0x000ea20008000a00 */
[----:B-1----:R-:W-:Y:S01]  /*5d60*/  MOV R3, 0x0 ;  /* 0x0000000000037802 */ /* 0x002fe20000000f00 */
[----:B------:R-:W-:Y:S02]  /*5d70*/  HFMA2 R12, -RZ, RZ, 0, 5.9604644775390625e-08 ;  /* 0x00000001ff0c7431 */ /* 0x000fe400000001ff */
[----:B------:R-:W-:Y:S02]  /*5d80*/  IMAD.MOV.U32 R8, RZ, RZ, 0x192 ;  /* 0x00000192ff087424 */ /* 0x000fe400078e00ff */
[----:B------:R-:W-:Y:S01]  /*5d90*/  IMAD.MOV.U32 R13, RZ, RZ, RZ ;  /* 0x000000ffff0d7224 */ /* 0x000fe200078e00ff */
[----:B------:R-:W1:Y:S01]  /*5da0*/  LDCU.64 UR6, c[0x4][0x78] ;  /* 0x01000f00ff0677ac */ /* 0x000e620008000a00 */
[----:B------:R-:W3:Y:S01]  /*5db0*/  LDC.64 R2, c[0x4][R3] ;  /* 0x0100000003027b82 */ /* 0x000ee20000000a00 */
[----:B------:R-:W5:Y:S01]  /*5dc0*/  LDCU.64 UR4, c[0x4][0x10] ;  /* 0x01000200ff0477ac */ /* 0x000f620008000a00 */
[----:B--2---:R-:W-:Y:S01]  /*5dd0*/  MOV R5, UR9 ;  /* 0x0000000900057c02 */ /* 0x004fe20008000f00 */
[----:B------:R-:W-:Y:S01]  /*5de0*/  IMAD.U32 R4, RZ, RZ, UR8 ;  /* 0x00000008ff047e24 */ /* 0x000fe2000f8e00ff */
[----:B-1----:R-:W-:Y:S01]  /*5df0*/  MOV R7, UR7 ;  /* 0x0000000700077c02 */ /* 0x002fe20008000f00 */
[----:B------:R-:W-:Y:S01]  /*5e00*/  IMAD.U32 R6, RZ, RZ, UR6 ;  /* 0x00000006ff067e24 */ /* 0x000fe2000f8e00ff */
[----:B-----5:R-:W-:Y:S01]  /*5e10*/  MOV R11, UR5 ;  /* 0x00000005000b7c02 */ /* 0x020fe20008000f00 */
[----:B------:R-:W-:Y:S02]  /*5e20*/  IMAD.U32 R10, RZ, RZ, UR4 ;  /* 0x00000004ff0a7e24 */ /* 0x000fe4000f8e00ff */
[----:B------:R-:W-:Y:S07]  /*5e30*/  LEPC R20, `(.L_x_95) ;  /* 0x000000001014794e */ /* 0x000fee0000000000 */
[----:B---34-:R-:W-:Y:S05]  /*5e40*/  CALL.ABS.NOINC R2 ;  /* 0x0000000002007343 */ /* 0x018fea0003c00000 */
.L_x_95:
[----:B------:R-:W-:Y:S05]  /*5e50*/  WARPSYNC.ALL ;  /* 0x0000000000007948 */ /* 0x000fea0003800000 */
[----:B------:R-:W-:Y:S01]  /*5e60*/  R2UR UR4, R34 ;  /* 0x00000000220472ca */ /* 0x000fe200000e0000 */
[----:B-1-3--:R-:W-:Y:S01]  /*5e70*/  HADD2.F32 R3, -RZ, R40.H0_H0 ;  /* 0x20000028ff037230 */ /* 0x00afe20000004100 */
[----:B------:R-:W-:Y:S01]  /*5e80*/  SHF.L.U32 R75, R69, 0x1, RZ ;  /* 0x00000001454b7819 */ /* 0x000fe200000006ff */
[----:B------:R-:W-:Y:S01]  /*5e90*/  HADD2.F32 R20, -RZ, R42.H0_H0 ;  /* 0x2000002aff147230 */ /* 0x000fe20000004100 */
[----:B------:R-:W-:Y:S01]  /*5ea0*/  ISETP.NE.AND P0, PT, R70, RZ, PT ;  /* 0x000000ff4600720c */ /* 0x000fe20003f05270 */
[----:B------:R-:W-:Y:S08]  /*5eb0*/  BSSY.RECONVERGENT B0, `(.L_x_96) ;  /* 0x000004d000007945 */ /* 0x000ff00003800200 */
[----:B------:R-:W1:Y:S02]  /*5ec0*/  LDTM.16dp256bit.x4 R4, tmem[UR4] ;  /* 0x00000004000479ee */ /* 0x000e640008120000 */
[C---:B-1----:R-:W-:Y:S01]  /*5ed0*/  FMUL R0, R33.reuse, R4 ;  /* 0x0000000421007220 */ /* 0x042fe20000400000 */
[----:B------:R-:W-:Y:S02]  /*5ee0*/  HADD2.F32 R4, -RZ, R40.H1_H1 ;  /* 0x30000028ff047230 */ /* 0x000fe40000004100 */
[----:B------:R-:W-:Y:S01]  /*5ef0*/  FMUL R2, R33, R5 ;  /* 0x0000000521027220 */ /* 0x000fe20000400000 */
[--C-:B------:R-:W-:Y:S02]  /*5f00*/  HADD2.F32 R5, -RZ, R41.reuse.H0_H0 ;  /* 0x20000029ff057230 */ /* 0x100fe40000004100 */
[----:B------:R-:W-:Y:S01]  /*5f10*/  FFMA R0, R35, R3, R0 ;  /* 0x0000000323007223 */ /* 0x000fe20000000000 */
[----:B------:R-:W-:Y:S01]  /*5f20*/  FMUL R3, R33, R6 ;  /* 0x0000000621037220 */ /* 0x000fe20000400000 */
[----:B------:R-:W-:Y:S02]  /*5f30*/  HADD2.F32 R6, -RZ, R41.H1_H1 ;  /* 0x30000029ff067230 */ /* 0x000fe40000004100 */
[----:B------:R-:W-:Y:S01]  /*5f40*/  FFMA R2, R35, R4, R2 ;  /* 0x0000000423027223 */ /* 0x000fe20000000002 */
[----:B------:R-:W-:Y:S01]  /*5f50*/  FMUL R7, R33, R7 ;  /* 0x0000000721077220 */ /* 0x000fe20000400000 */
[----:B------:R-:W-:Y:S01]  /*5f60*/  FFMA R3, R35, R5, R3 ;  /* 0x0000000523037223 */ /* 0x000fe20000000003 */
[C---:B------:R-:W-:Y:S01]  /*5f70*/  FMUL R4, R33.reuse, R8 ;  /* 0x0000000821047220 */ /* 0x040fe20000400000 */
[----:B------:R-:W-:Y:S01]  /*5f80*/  FMUL R5, R33, R9 ;  /* 0x0000000921057220 */ /* 0x000fe20000400000 */
[----:B------:R-:W-:Y:S01]  /*5f90*/  F2FP.F16.F32.PACK_AB R36, R2, R0 ;  /* 0x000000000224723e */ /* 0x000fe200000000ff */
[C---:B------:R-:W-:Y:S01]  /*5fa0*/  FFMA R7, R35.reuse, R6, R7 ;  /* 0x0000000623077223 */ /* 0x040fe20000000007 */
[----:B------:R-:W-:Y:S02]  /*5fb0*/  HADD2.F32 R0, -RZ, R42.H1_H1 ;  /* 0x3000002aff007230 */ /* 0x000fe40000004100 */
[----:B------:R-:W-:Y:S01]  /*5fc0*/  FFMA R4, R35, R20, R4 ;  /* 0x0000001423047223 */ /* 0x000fe20000000004 */
[--C-:B------:R-:W-:Y:S02]  /*5fd0*/  HADD2.F32 R2, -RZ, R43.reuse.H0_H0 ;  /* 0x2000002bff027230 */ /* 0x100fe40000004100 */
[----:B------:R-:W-:Y:S01]  /*5fe0*/  FMUL R6, R33, R10 ;  /* 0x0000000a21067220 */ /* 0x000fe20000400000 */
[----:B------:R-:W-:Y:S01]  /*5ff0*/  F2FP.F16.F32.PACK_AB R37, R7, R3 ;  /* 0x000000030725723e */ /* 0x000fe200000000ff */
[----:B------:R-:W-:Y:S02]  /*6000*/  HADD2.F32 R3, -RZ, R43.H1_H1 ;  /* 0x3000002bff037230 */ /* 0x000fe40000004100 */
[----:B------:R-:W-:Y:S01]  /*6010*/  FFMA R5, R35, R0, R5 ;  /* 0x0000000023057223 */ /* 0x000fe20000000005 */
[C---:B------:R-:W-:Y:S01]  /*6020*/  FMUL R11, R33.reuse, R11 ;  /* 0x0000000b210b7220 */ /* 0x040fe20000400000 */
[--C-:B----4-:R-:W-:Y:S02]  /*6030*/  HADD2.F32 R7, -RZ, R48.reuse.H0_H0 ;  /* 0x20000030ff077230 */ /* 0x110fe40000004100 */
[C---:B------:R-:W-:Y:S01]  /*6040*/  FMUL R8, R33.reuse, R12 ;  /* 0x0000000c21087220 */ /* 0x040fe20000400000 */
[----:B------:R-:W-:Y:S02]  /*6050*/  HADD2.F32 R0, -RZ, R48.H1_H1 ;  /* 0x30000030ff007230 */ /* 0x000fe40000004100 */
[----:B------:R-:W-:Y:S01]  /*6060*/  FMUL R9, R33, R13 ;  /* 0x0000000d21097220 */ /* 0x000fe20000400000 */
[C---:B------:R-:W-:Y:S01]  /*6070*/  FFMA R6, R35.reuse, R2, R6 ;  /* 0x0000000223067223 */ /* 0x040fe20000000006 */
[C---:B------:R-:W-:Y:S01]  /*6080*/  FFMA R11, R35.reuse, R3, R11 ;  /* 0x00000003230b7223 */ /* 0x040fe2000000000b */
[C---:B------:R-:W-:Y:S01]  /*6090*/  FFMA R8, R35.reuse, R7, R8 ;  /* 0x0000000723087223 */ /* 0x040fe20000000008 */
[----:B------:R-:W-:Y:S01]  /*60a0*/  FFMA R9, R35, R0, R9 ;  /* 0x0000000023097223 */ /* 0x000fe20000000009 */
[--C-:B------:R-:W-:Y:S02]  /*60b0*/  HADD2.F32 R2, -RZ, R49.reuse.H0_H0 ;  /* 0x20000031ff027230 */ /* 0x100fe40000004100 */
[C---:B------:R-:W-:Y:S01]  /*60c0*/  FMUL R10, R33.reuse, R14 ;  /* 0x0000000e210a7220 */ /* 0x040fe20000400000 */
[----:B------:R-:W-:Y:S02]  /*60d0*/  HADD2.F32 R0, -RZ, R49.H1_H1 ;  /* 0x30000031ff007230 */ /* 0x000fe40000004100 */
[----:B------:R-:W-:Y:S01]  /*60e0*/  FMUL R15, R33, R15 ;  /* 0x0000000f210f7220 */ /* 0x000fe20000400000 */
[----:B------:R-:W-:Y:S01]  /*60f0*/  F2FP.F16.F32.PACK_AB R38, R5, R4 ;  /* 0x000000040526723e */ /* 0x000fe200000000ff */
[----:B------:R-:W-:Y:S01]  /*6100*/  FFMA R10, R35, R2, R10 ;  /* 0x00000002230a7223 */ /* 0x000fe2000000000a */
[----:B------:R-:W-:Y:S01]  /*6110*/  FMUL R12, R33, R16 ;  /* 0x00000010210c7220 */ /* 0x000fe20000400000 */
[----:B------:R-:W-:Y:S01]  /*6120*/  FFMA R15, R35, R0, R15 ;  /* 0x00000000230f7223 */ /* 0x000fe2000000000f */
[--C-:B------:R-:W-:Y:S01]  /*6130*/  HADD2.F32 R0, -RZ, R50.reuse.H0_H0 ;  /* 0x20000032ff007230 */ /* 0x100fe20000004100 */
[----:B------:R-:W-:Y:S01]  /*6140*/  MOV R5, UR56 ;  /* 0x0000003800057c02 */ /* 0x000fe20008000f00 */
[----:B------:R-:W-:Y:S02]  /*6150*/  HADD2.F32 R2, -RZ, R50.H1_H1 ;  /* 0x30000032ff027230 */ /* 0x000fe40000004100 */
[C---:B------:R-:W-:Y:S01]  /*6160*/  FMUL R13, R33.reuse, R17 ;  /* 0x00000011210d7220 */ /* 0x040fe20000400000 */
[--C-:B------:R-:W-:Y:S02]  /*6170*/  HADD2.F32 R3, -RZ, R51.reuse.H0_H0 ;  /* 0x20000033ff037230 */ /* 0x100fe40000004100 */
[C---:B------:R-:W-:Y:S01]  /*6180*/  FMUL R14, R33.reuse, R18 ;  /* 0x00000012210e7220 */ /* 0x040fe20000400000 */
[----:B------:R-:W-:Y:S02]  /*6190*/  HADD2.F32 R4, -RZ, R51.H1_H1 ;  /* 0x30000033ff047230 */ /* 0x000fe40000004100 */
[----:B------:R-:W-:Y:S01]  /*61a0*/  FMUL R19, R33, R19 ;  /* 0x0000001321137220 */ /* 0x000fe20000400000 */
[----:B------:R-:W-:Y:S01]  /*61b0*/  FFMA R12, R35, R0, R12 ;  /* 0x00000000230c7223 */ /* 0x000fe2000000000c */
[----:B------:R-:W-:Y:S01]  /*61c0*/  LEA R5, R5, R64, 0xb ;  /* 0x0000004005057211 */ /* 0x000fe200078e58ff */
[C---:B------:R-:W-:Y:S01]  /*61d0*/  FFMA R13, R35.reuse, R2, R13 ;  /* 0x00000002230d7223 */ /* 0x040fe2000000000d */
[C---:B------:R-:W-:Y:S01]  /*61e0*/  FFMA R14, R35.reuse, R3, R14 ;  /* 0x00000003230e7223 */ /* 0x040fe2000000000e */
[----:B------:R-:W-:Y:S01]  /*61f0*/  FFMA R19, R35, R4, R19 ;  /* 0x0000000423137223 */ /* 0x000fe20000000013 */
[----:B------:R-:W-:Y:S02]  /*6200*/  F2FP.F16.F32.PACK_AB R39, R11, R6 ;  /* 0x000000060b27723e */ /* 0x000fe400000000ff */
[----:B------:R-:W-:Y:S02]  /*6210*/  LEA R5, R5, UR48, 0x1 ;  /* 0x0000003005057c11 */ /* 0x000fe4000f8e08ff */
[----:B------:R-:W-:Y:S02]  /*6220*/  F2FP.F16.F32.PACK_AB R8, R9, R8 ;  /* 0x000000080908723e */ /* 0x000fe400000000ff */
[----:B------:R-:W-:Y:S01]  /*6230*/  F2FP.F16.F32.PACK_AB R9, R15, R10 ;  /* 0x0000000a0f09723e */ /* 0x000fe200000000ff */
[----:B------:R1:W-:Y:S01]  /*6240*/  STSM.16.M88.4 [R5+0x200], R36 ;  /* 0x0002002405007844 */ /* 0x0003e20000000200 */
[----:B------:R-:W-:Y:S02]  /*6250*/  F2FP.F16.F32.PACK_AB R10, R13, R12 ;  /* 0x0000000c0d0a723e */ /* 0x000fe400000000ff */
[----:B------:R-:W-:Y:S02]  /*6260*/  F2FP.F16.F32.PACK_AB R11, R19, R14 ;  /* 0x0000000e130b723e */ /* 0x000fe400000000ff */
[----:B------:R-:W-:Y:S05]  /*6270*/  IADD3 R0, PT, PT, R75, 0x200, R5 ;  /* 0x000002004b007810 */ /* 0x000fea0007ffe005 */
[----:B------:R1:W-:Y:S01]  /*6280*/  STSM.16.M88.4 [R0], R8 ;  /* 0x0000000800007844 */ /* 0x0003e20000000200 */
[----:B------:R-:W-:Y:S01]  /*6290*/  @!PT LDS RZ, [RZ] ;  /* 0x00000000fffff984 */ /* 0x000fe20000000800 */
[----:B------:R-:W-:Y:S01]  /*62a0*/  @!PT LDS RZ, [RZ] ;  /* 0x00000000fffff984 */ /* 0x000fe20000000800 */
[----:B------:R-:W-:Y:S01]  /*62b0*/  @!PT LDS RZ, [RZ] ;  /* 0x00000000fffff984 */ /* 0x000fe20000000800 */
[----:B------:R-:W-:Y:S01]  /*62c0*/  @!PT LDS RZ, [RZ] ;  /* 0x00000000fffff984 */ /* 0x000fe20000000800 */
[----:B------:R2:W-:Y:S07]  /*62d0*/  MEMBAR.ALL.CTA ;  /* 0x0000000000007992 */ /* 0x0005ee0000008000 */
[----:B--2---:R-:W2:Y:S02]  /*62e0*/  FENCE.VIEW.ASYNC.S ;  /* 0x00000000000073c6 */ /* 0x004ea40000000000 */
[----:B--2---:R-:W-:Y:S06]  /*62f0*/  BAR.SYNC.DEFER_BLOCKING 0x1, 0x80 ;  /* 0x0042000000007b1d */ /* 0x004fec0000010000 */
[----:B------:R-:W-:Y:S05]  /*6300*/  @P0 BRA `(.L_x_97) ;  /* 0x00000000001c0947 */ /* 0x000fea0003800000 */
[----:B------:R-:W-:Y:S02]  /*6310*/  UIADD3 UR6, UP0, UPT, UR54, 0x680, URZ ;  /* 0x0000068036067890 */ /* 0x000fe4000ff1e0ff */
[----:B------:R-:W-:Y:S02]  /*6320*/  ULEA UR4, UR56, UR48, 0xc ;  /* 0x0000003038047291 */ /* 0x000fe4000f8e60ff */
[----:B------:R-:W-:Y:S02]  /*6330*/  UIADD3.X UR7, UPT, UPT, URZ, UR55, URZ, UP0, !UPT ;  /* 0x00000037ff077290 */ /* 0x000fe400087fe4ff */
[----:B------:R-:W-:Y:S01]  /*6340*/  UIADD3 UR40, UPT, UPT, UR4, 0x200, URZ ;  /* 0x0000020004287890 */ /* 0x000fe2000fffe0ff */
[----:B------:R-:W-:Y:S08]  /*6350*/  UMOV UR43, UR36 ;  /* 0x00000024002b7c82 */ /* 0x000ff00008000000 */
[----:B------:R2:W-:Y:S02]  /*6360*/  UTMASTG.3D [UR40], [UR6] ;  /* 0x00000028060073b5 */ /* 0x0005e40008010000 */
[----:B--2---:R0:W-:Y:S02]  /*6370*/  UTMACMDFLUSH ;  /* 0x00000000000079b7 */ /* 0x0041e40000000000 */
.L_x_97:
[----:B------:R-:W-:Y:S05]  /*6380*/  BSYNC.RECONVERGENT B0 ;  /* 0x0000000000007941 */ /* 0x000fea0003800200 */
.L_x_96:
[----:B------:R-:W-:Y:S01]  /*6390*/  UIADD3 UR40, UPT, UPT, UR56, 0x1, URZ ;  /* 0x0000000138287890 */ /* 0x000fe2000fffe0ff */
[----:B------:R-:W-:Y:S03]  /*63a0*/  BSSY.RECONVERGENT B0, `(.L_x_98) ;  /* 0x0000005000007945 */ /* 0x000fe60003800200 */
[----:B------:R-:W-:Y:S04]  /*63b0*/  UISETP.NE.AND UP0, UPT, UR40, 0x3, UPT ;  /* 0x000000032800788c */ /* 0x000fe8000bf05270 */
[----:B------:R-:W-:Y:S01]  /*63c0*/  USEL UR43, UR40, URZ, UP0 ;  /* 0x000000ff282b7287 */ /* 0x000fe20008000000 */
[----:B------:R-:W-:Y:S11]  /*63d0*/  @P0 BRA `(.L_x_99) ;  /* 0x0000000000040947 */ /* 0x000ff60003800000 */
[----:B------:R-:W-:Y:S04]  /*63e0*/  DEPBAR.LE SB0, 0x1 ;  /* 0x000080400000791a */ /* 0x000fe80000000000 */
.L_x_99:
[----:B------:R-:W-:Y:S05]  /*63f0*/  BSYNC.RECONVERGENT B0 ;  /* 0x0000000000007941 */ /* 0x000fea0003800200 */
.L_x_98:
[----:B------:R-:W-:Y:S01]  /*6400*/  BAR.SYNC.DEFER_BLOCKING 0x1, 0x80 ;  /* 0x0042000000007b1d */ /* 0x000fe20000010000 */
[----:B------:R-:W-:Y:S01]  /*6410*/  ISETP.NE.AND P1, PT, R74, RZ, PT ;  /* 0x000000ff4a00720c */ /* 0x000fe20003f25270 */
[----:B------:R-:W-:Y:S01]  /*6420*/  UISETP.NE.AND UP0, UPT, UR50, URZ, UPT ;  /* 0x000000ff3200728c */ /* 0x000fe2000bf05270 */
[----:B------:R-:W-:Y:S11]  /*6430*/  LEA R2, R46, UR48, 0x3 ;  /* 0x000000302e027c11 */ /* 0x000ff6000f8e18ff */
[----:B------:R-:W-:Y:S01]  /*6440*/  @P1 SHF.L.U32 R3, R45, 0x1f, RZ ;  /* 0x0000001f2d031819 */ /* 0x000fe200000006ff */
[----:B------:R-:W-:Y:S06]  /*6450*/  BRA.U !UP0, `(.L_x_100) ;  /* 0x0000000108247547 */ /* 0x000fec000b800000 */
[----:B------:R-:W-:Y:S01]  /*6460*/  IMAD.U32 R4, RZ, RZ, UR49 ;  /* 0x00000031ff047e24 */ /* 0x000fe2000f8e00ff */
[----:B-1----:R-:W-:Y:S01]  /*6470*/  MOV R0, UR37 ;  /* 0x0000002500007c02 */ /* 0x002fe20008000f00 */
[----:B------:R-:W-:Y:S03]  /*6480*/  UIADD3 UR49, UPT, UPT, UR49, 0x1, URZ ;  /* 0x0000000131317890 */ /* 0x000fe6000fffe0ff */
[----:B------:R-:W-:Y:S01]  /*6490*/  @P1 LEA R4, R4, UR48, 0x3 ;  /* 0x0000003004041c11 */ /* 0x000fe2000f8e18ff */
[----:B------:R-:W-:Y:S04]  /*64a0*/  UISETP.NE.AND UP0, UPT, UR49, 0x3, UPT ;  /* 0x000000033100788c */ /* 0x000fe8000bf05270 */
[----:B------:R-:W-:Y:S01]  /*64b0*/  @P1 VIADD R4, R4, 0x78 ;  /* 0x0000007804041836 */ /* 0x000fe20000000000 */
[----:B------:R-:W-:Y:S04]  /*64c0*/  USEL UR49, UR49, URZ, UP0 ;  /* 0x000000ff31317287 */ /* 0x000fe80008000000 */
[----:B------:R-:W-:Y:S04]  /*64d0*/  @P1 PRMT R0, R0, 0x654, R4 ;  /* 0x0000065400001816 */ /* 0x000fe80000000004 */
[----:B------:R2:W-:Y:S04]  /*64e0*/  @P1 SYNCS.ARRIVE.TRANS64.RED.A1T0 RZ, [R0+URZ], RZ ;  /* 0x000000ff00ff19a7 */ /* 0x0005e800081004ff */
.L_x_100:
[----:B------:R-:W3:Y:S01]  /*64f0*/  @P1 SYNCS.PHASECHK.TRANS64.TRYWAIT P0, [R2+URZ+0x60], R3 ;  /* 0x00006003020015a7 */ /* 0x000ee200080011ff */
[----:B------:R-:W-:Y:S01]  /*6500*/  BSSY B1, `(.L_x_101) ;  /* 0x0000013000017945 */ /* 0x000fe20003800000 */
[----:B---3--:R-:W-:Y:S03]  /*6510*/  @P1 SEL R47, RZ, 0x1, !P0 ;  /* 0x00000001ff2f1807 */ /* 0x008fe60004000000 */
[----:B------:R-:W-:Y:S05]  /*6520*/  @!P1 BRA `(.L_x_102) ;  /* 0x0000000000409947 */ /* 0x000fea0003800000 */
[----:B------:R-:W-:Y:S01]  /*6530*/  ISETP.NE.AND P1, PT, R76, RZ, PT ;  /* 0x000000ff4c00720c */ /* 0x000fe20003f25270 */
[----:B------:R-:W-:Y:S01]  /*6540*/  BSSY B0, `(.L_x_103) ;  /* 0x0000009000007945 */ /* 0x000fe20003800000 */
[----:B------:R-:W-:Y:S11]  /*6550*/  ISETP.NE.AND P0, PT, R47, RZ, PT ;  /* 0x000000ff2f00720c */ /* 0x000ff60003f05270 */
[----:B------:R-:W-:Y:S05]  /*6560*/  @P1 IMAD R3, R46, 0x800, R64 ;  /* 0x000008002e031824 */ /* 0x000fea00078e0240 */
[----:B------:R-:W-:Y:S05]  /*6570*/  @P1 LEA R3, R3, UR48, 0x1 ;  /* 0x0000003003031c11 */ /* 0x000fea000f8e08ff */
[----:B-12---:R-:W-:Y:S01]  /*6580*/  @P1 IMAD.IADD R0, R75, 0x1, R3 ;  /* 0x000000014b001824 */ /* 0x006fe200078e0203 */
[----:B------:R-:W-:Y:S06]  /*6590*/  @P0 BRA `(.L_x_104) ;  /* 0x00000000000c0947 */ /* 0x000fec0003800000 */
[----:B------:R-:W-:Y:S04]  /*65a0*/  SHF.L.U32 R45, R45, 0x1f, RZ ;  /* 0x0000001f2d2d7819 */ /* 0x000fe800000006ff */
[----:B------:R-:W1:Y:S02]  /*65b0*/  SYNCS.PHASECHK.TRANS64.TRYWAIT P0, [R2+URZ+0x60], R45 ;  /* 0x0000602d020075a7 */ /* 0x000e6400080011ff */
[----:B-1----:R-:W-:Y:S05]  /*65c0*/  @!P0 BRA `(.L_x_105) ;  /* 0x00000014006c8947 */ /* 0x002fea0003800000 */
.L_x_104:
[----:B------:R-:W-:Y:S05]  /*65d0*/  BSYNC B0 ;  /* 0x0000000000007941 */ /* 0x000fea0003800000 */
.L_x_103:
[----:B------:R-:W-:Y:S11]  /*65e0*/  ISETP.NE.AND P0, PT, R76, RZ, PT ;  /* 0x000000ff4c00720c */ /* 0x000ff60003f05270 */
[----:B------:R-:W-:Y:S02]  /*65f0*/  @!UPT UIADD3 URZ, UPT, UPT, URZ, URZ, URZ ;  /* 0x000000fffffff290 */ /* 0x000fe4000fffe0ff */
[----:B------:R-:W-:Y:S05]  /*6600*/  @P0 WARPSYNC.ALL ;  /* 0x0000000000000948 */ /* 0x000fea0003800000 */
[----:B------:R3:W4:Y:S04]  /*6610*/  @P0 LDSM.16.M88.4 R40, [R3+0x200] ;  /* 0x000200000328083b */ /* 0x0007280000000200 */
[----:B------:R3:W2:Y:S02]  /*6620*/  @P0 LDSM.16.M88.4 R48, [R0+0x200] ;  /* 0x000200000030083b */ /* 0x0006a40000000200 */
.L_x_102:
[----:B------:R-:W-:Y:S05]  /*6630*/  BSYNC B1 ;  /* 0x0000000000017941 */ /* 0x000fea0003800000 */
.L_x_101:
[----:B-123--:R-:W-:Y:S05]  /*6640*/  VIADD R0, R34, 0x20 ;  /* 0x0000002022007836 */ /* 0x00efea0000000000 */
[----:B------:R-:W-:Y:S04]  /*6650*/  SHF.R.U32.HI R0, RZ, 0x15, R0 ;  /* 0x00000015ff007819 */ /* 0x000fe80000011600 */
[----:B------:R-:W-:Y:S11]  /*6660*/  LOP3.LUT P0, RZ, R0, 0x3, R65, 0x48, !PT ;  /* 0x0000000300ff7812 */ /* 0x000ff60007804841 */
[----:B------:R-:W-:Y:S02]  /*6670*/  @!UPT UIADD3 URZ, UPT, UPT, URZ, URZ, URZ ;  /* 0x000000fffffff290 */ /* 0x000fe4000fffe0ff */
[----:B------:R-:W-:Y:S05]  /*6680*/  @!P0 BRA `(.L_x_106) ;  /* 0x0000000000408947 */ /* 0x000fea0003800000 */
[----:B------:R-:W1:Y:S01]  /*6690*/  LDCU.64 UR8, c[0x4][0x70] ;  /* 0x01000e00ff0877ac */ /* 0x000e620008000a00 */
[----:B------:R-:W-:Y:S01]  /*66a0*/  MOV R3, 0x0 ;  /* 0x0000000000037802 */ /* 0x000fe20000000f00 */
[----:B------:R-:W-:Y:S02]  /*66b0*/  HFMA2 R12, -RZ, RZ, 0, 5.9604644775390625e-08 ;  /* 0x00000001ff0c7431 */ /* 0x000fe400000001ff */
[----:B------:R-:W-:Y:S02]  /*66c0*/  IMAD.MOV.U32 R8, RZ, RZ, 0x192 ;  /* 0x00000192ff087424 */ /* 0x000fe400078e00ff */
[----:B------:R-:W-:Y:S01]  /*66d0*/  IMAD.MOV.U32 R13, RZ, RZ, RZ ;  /* 0x000000ffff0d7224 */ /* 0x000fe200078e00ff */
[----:B------:R-:W2:Y:S01]  /*66e0*/  LDCU.64 UR6, c[0x4][0x78] ;  /* 0x01000f00ff0677ac */ /* 0x000ea20008000a00 */
[----:B------:R-:W3:Y:S01]  /*66f0*/  LDC.64 R2, c[0x4][R3] ;  /* 0x0100000003027b82 */ /* 0x000ee20000000a00 */
[----:B------:R-:W5:Y:S01]  /*6700*/  LDCU.64 UR4, c[0x4][0x10] ;  /* 0x01000200ff0477ac */ /* 0x000f620008000a00 */
[----:B-1----:R-:W-:Y:S01]  /*6710*/  MOV R5, UR9 ;  /* 0x0000000900057c02 */ /* 0x002fe20008000f00 */
[----:B------:R-:W-:Y:S01]  /*6720*/  IMAD.U32 R4, RZ, RZ, UR8 ;  /* 0x00000008ff047e24 */ /* 0x000fe2000f8e00ff */
[----:B--2---:R-:W-:Y:S01]  /*6730*/  MOV R7, UR7 ;  /* 0x0000000700077c02 */ /* 0x004fe20008000f00 */
[----:B------:R-:W-:Y:S01]  /*6740*/  IMAD.U32 R6, RZ, RZ, UR6 ;  /* 0x00000006ff067e24 */ /* 0x000fe2000f8e00ff */
[----:B-----5:R-:W-:Y:S01]  /*6750*/  MOV R11, UR5 ;  /* 0x00000005000b7c02 */ /* 0x020fe20008000f00 */
[----:B------:R-:W-:Y:S02]  /*6760*/  IMAD.U32 R10, RZ, RZ, UR4 ;  /* 0x00000004ff0a7e24 */ /* 0x000fe4000f8e00ff */
[----:B------:R-:W-:Y:S07]  /*6770*/  LEPC R20, `(.L_x_106) ;  /* 0x000000001014794e */ /* 0x000fee0000000000 */
[----:B---34-:R-:W-:Y:S05]  /*6780*/  CALL.ABS.NOINC R2 ;  /* 0x0000000002007343 */ /* 0x018fea0003c00000 */
.L_x_106:
[----:B------:R-:W-:Y:S01]  /*6790*/  ISETP.NE.AND P0, PT, R70, RZ, PT ;  /* 0x000000ff4600720c */ /* 0x000fe20003f05270 */
[----:B------:R-:W-:Y:S05]  /*67a0*/  WARPSYNC.ALL ;  /* 0x0000000000007948 */ /* 0x000fea0003800000 */
[----:B------:R-:W-:Y:S01]  /*67b0*/  R2UR UR4, R34 ;  /* 0x00000000220472ca */ /* 0x000fe200000e0000 */
[--C-:B----4-:R-:W-:Y:S01]  /*67c0*/  HADD2.F32 R20, -RZ, R40.reuse.H0_H0 ;  /* 0x20000028ff147230 */ /* 0x110fe20000004100 */
[----:B------:R-:W-:Y:S01]  /*67d0*/  R2UR UR5, R44 ;  /* 0x000000002c0572ca */ /* 0x000fe200000e0000 */
[----:B------:R-:W-:Y:S01]  /*67e0*/  HADD2.F32 R21, -RZ, R40.H1_H1 ;  /* 0x30000028ff157230 */ /* 0x000fe20000004100 */
[----:B------:R-:W-:Y:S01]  /*67f0*/  BSSY.RECONVERGENT B0, `(.L_x_107) ;  /* 0x0000053000007945 */ /* 0x000fe20003800200 */
[--C-:B------:R-:W-:Y:S02]  /*6800*/  HADD2.F32 R34, -RZ, R41.reuse.H0_H0 ;  /* 0x20000029ff227230 */ /* 0x100fe40000004100 */
[----:B------:R-:W-:Y:S02]  /*6810*/  HADD2.F32 R36, -RZ, R41.H1_H1 ;  /* 0x30000029ff247230 */ /* 0x000fe40000004100 */
[--C-:B------:R-:W-:Y:S02]  /*6820*/  HADD2.F32 R37, -RZ, R42.reuse.H0_H0 ;  /* 0x2000002aff257230 */ /* 0x100fe40000004100 */
[----:B------:R-:W-:Y:S02]  /*6830*/  HADD2.F32 R38, -RZ, R42.H1_H1 ;  /* 0x3000002aff267230 */ /* 0x000fe40000004100 */
[----:B------:R-:W1:Y:S01]  /*6840*/  LDTM.16dp256bit.x4 R4, tmem[UR4+0x20] ;  /* 0x00002004000479ee */ /* 0x000e620008120000 */
[----:B------:R-:W-:Y:S01]  /*6850*/  NOP ;  /* 0x0000000000007918 */ /* 0x000fe20000000000 */
[----:B------:R-:W-:Y:S01]  /*6860*/  UIADD3 UR5, UPT, UPT, UR5, 0xe0, URZ ;  /* 0x000000e005057890 */ /* 0x000fe2000fffe0ff */
[--C-:B------:R-:W-:Y:S02]  /*6870*/  HADD2.F32 R39, -RZ, R43.reuse.H0_H0 ;  /* 0x2000002bff277230 */ /* 0x100fe40000004100 */
[----:B------:R-:W-:Y:S01]  /*6880*/  HADD2.F32 R40, -RZ, R43.H1_H1 ;  /* 0x3000002bff287230 */ /* 0x000fe20000004100 */
[----:B------:R-:W-:Y:S01]  /*6890*/  UPRMT UR5, UR37, 0x654, UR5 ;  /* 0x0000065425057896 */ /* 0x000fe20008000005 */
[--C-:B------:R-:W-:Y:S02]  /*68a0*/  HADD2.F32 R41, -RZ, R48.reuse.H0_H0 ;  /* 0x20000030ff297230 */ /* 0x100fe40000004100 */
[----:B------:R-:W-:Y:S02]  /*68b0*/  HADD2.F32 R42, -RZ, R48.H1_H1 ;  /* 0x30000030ff2a7230 */ /* 0x000fe40000004100 */
[--C-:B------:R-:W-:Y:S02]  /*68c0*/  HADD2.F32 R43, -RZ, R49.reuse.H0_H0 ;  /* 0x20000031ff2b7230 */ /* 0x100fe40000004100 */
[----:B------:R-:W-:Y:S02]  /*68d0*/  HADD2.F32 R44, -RZ, R49.H1_H1 ;  /* 0x30000031ff2c7230 */ /* 0x000fe40000004100 */
[----:B-1----:R-:W-:Y:S01]  /*68e0*/  SYNCS.ARRIVE.TRANS64.RED.A1T0 RZ, [UR5], RZ ;  /* 0x000000ffffff79a7 */ /* 0x002fe20008100405 */
[--C-:B------:R-:W-:Y:S02]  /*68f0*/  HADD2.F32 R45, -RZ, R50.reuse.H0_H0 ;  /* 0x20000032ff2d7230 */ /* 0x100fe40000004100 */
[----:B------:R-:W-:Y:S02]  /*6900*/  HADD2.F32 R46, -RZ, R50.H1_H1 ;  /* 0x30000032ff2e7230 */ /* 0x000fe40000004100 */
[--C-:B------:R-:W-:Y:S02]  /*6910*/  HADD2.F32 R47, -RZ, R51.reuse.H0_H0 ;  /* 0x20000033ff2f7230 */ /* 0x100fe40000004100 */
[----:B------:R-:W-:Y:S02]  /*6920*/  HADD2.F32 R48, -RZ, R51.H1_H1 ;  /* 0x30000033ff307230 */ /* 0x000fe40000004100 */
[C---:B------:R-:W-:Y:S01]  /*6930*/  FMUL R4, R33.reuse, R4 ;  /* 0x0000000421047220 */ /* 0x040fe20000400000 */
[C---:B------:R-:W-:Y:S01]  /*6940*/  FMUL R5, R33.reuse, R5 ;  /* 0x0000000521057220 */ /* 0x040fe20000400000 */
[C---:B------:R-:W-:Y:S01]  /*6950*/  FMUL R6, R33.reuse, R6 ;  /* 0x0000000621067220 */ /* 0x040fe20000400000 */
[----:B------:R-:W-:Y:S01]  /*6960*/  FMUL R7, R33, R7 ;  /* 0x0000000721077220 */ /* 0x000fe20000400000 */
[C---:B------:R-:W-:Y:S01]  /*6970*/  FFMA R4, R35.reuse, R20, R4 ;  /* 0x0000001423047223 */ /* 0x040fe20000000004 */
[C---:B------:R-:W-:Y:S01]  /*6980*/  FFMA R5, R35.reuse, R21, R5 ;  /* 0x0000001523057223 */ /* 0x040fe20000000005 */
[C---:B------:R-:W-:Y:S01]  /*6990*/  FFMA R6, R35.reuse, R34, R6 ;  /* 0x0000002223067223 */ /* 0x040fe20000000006 */
[----:B------:R-:W-:Y:S01]  /*69a0*/  FFMA R7, R35, R36, R7 ;  /* 0x0000002423077223 */ /* 0x000fe20000000007 */
[C---:B------:R-:W-:Y:S01]  /*69b0*/  FMUL R8, R33.reuse, R8 ;  /* 0x0000000821087220 */ /* 0x040fe20000400000 */
[----:B------:R-:W-:Y:S01]  /*69c0*/  FMUL R9, R33, R9 ;  /* 0x0000000921097220 */ /* 0x000fe20000400000 */
[----:B------:R-:W-:Y:S01]  /*69d0*/  F2FP.F16.F32.PACK_AB R4, R5, R4 ;  /* 0x000000040504723e */ /* 0x000fe200000000ff */
[----:B------:R-:W-:Y:S01]  /*69e0*/  FMUL R10, R33, R10 ;  /* 0x0000000a210a7220 */ /* 0x000fe20000400000 */
[----:B------:R-:W-:Y:S01]  /*69f0*/  F2FP.F16.F32.PACK_AB R5, R7, R6 ;  /* 0x000000060705723e */ /* 0x000fe200000000ff */
[C---:B------:R-:W-:Y:S01]  /*6a00*/  FFMA R8, R35.reuse, R37, R8 ;  /* 0x0000002523087223 */ /* 0x040fe20000000008 */
[----:B------:R-:W-:Y:S01]  /*6a10*/  FFMA R9, R35, R38, R9 ;  /* 0x0000002623097223 */ /* 0x000fe20000000009 */
[C---:B------:R-:W-:Y:S01]  /*6a20*/  FMUL R11, R33.reuse, R11 ;  /* 0x0000000b210b7220 */ /* 0x040fe20000400000 */
[C---:B------:R-:W-:Y:S01]  /*6a30*/  FMUL R0, R33.reuse, R12 ;  /* 0x0000000c21007220 */ /* 0x040fe20000400000 */
[----:B------:R-:W-:Y:S01]  /*6a40*/  FMUL R2, R33, R13 ;  /* 0x0000000d21027220 */ /* 0x000fe20000400000 */
[----:B------:R-:W-:Y:S01]  /*6a50*/  FFMA R10, R35, R39, R10 ;  /* 0x00000027230a7223 */ /* 0x000fe2000000000a */
[----:B------:R-:W-:Y:S01]  /*6a60*/  FMUL R3, R33, R14 ;  /* 0x0000000e21037220 */ /* 0x000fe20000400000 */
[----:B------:R-:W-:Y:S01]  /*6a70*/  F2FP.F16.F32.PACK_AB R6, R9, R8 ;  /* 0x000000080906723e */ /* 0x000fe200000000ff */
[----:B------:R-:W-:Y:S01]  /*6a80*/  FFMA R11, R35, R40, R11 ;  /* 0x00000028230b7223 */ /* 0x000fe2000000000b */
[C---:B------:R-:W-:Y:S01]  /*6a90*/  FMUL R15, R33.reuse, R15 ;  /* 0x0000000f210f7220 */ /* 0x040fe20000400000 */
[----:B------:R-:W-:Y:S01]  /*6aa0*/  FMUL R12, R33, R16 ;  /* 0x00000010210c7220 */ /* 0x000fe20000400000 */
[----:B------:R-:W-:Y:S01]  /*6ab0*/  FFMA R0, R35, R41, R0 ;  /* 0x0000002923007223 */ /* 0x000fe20000000000 */
[----:B------:R-:W-:Y:S01]  /*6ac0*/  MOV R8, UR43 ;  /* 0x0000002b00087c02 */ /* 0x000fe20008000f00 */
[----:B------:R-:W-:Y:S01]  /*6ad0*/  FMUL R13, R33, R17 ;  /* 0x00000011210d7220 */ /* 0x000fe20000400000 */
[----:B------:R-:W-:Y:S01]  /*6ae0*/  FFMA R2, R35, R42, R2 ;  /* 0x0000002a23027223 */ /* 0x000fe20000000002 */
[----:B------:R-:W-:Y:S01]  /*6af0*/  FMUL R14, R33, R18 ;  /* 0x00000012210e7220 */ /* 0x000fe20000400000 */
[C---:B------:R-:W-:Y:S01]  /*6b00*/  FFMA R3, R35.reuse, R43, R3 ;  /* 0x0000002b23037223 */ /* 0x040fe20000000003 */
[----:B------:R-:W-:Y:S01]  /*6b10*/  FFMA R15, R35, R44, R15 ;  /* 0x0000002c230f7223 */ /* 0x000fe2000000000f */
[----:B------:R-:W-:Y:S01]  /*6b20*/  FMUL R19, R33, R19 ;  /* 0x0000001321137220 */ /* 0x000fe20000400000 */
[C---:B------:R-:W-:Y:S01]  /*6b30*/  FFMA R12, R35.reuse, R45, R12 ;  /* 0x0000002d230c7223 */ /* 0x040fe2000000000c */
        /* <DEDUP_REMOVED lines=23> */
[----:B------:R-:W-:Y:S02]  /*6cb0*/  UIADD3 UR5, UPT, UPT, UR41, 0x20, URZ ;  /* 0x0000002029057890 */ /* 0x000fe4000fffe0ff */
[----:B------:R-:W-:Y:S02]  /*6cc0*/  UIADD3 UR4, UPT, UPT, UR10, 0x200, URZ ;  /* 0x000002000a047890 */ /* 0x000fe4000fffe0ff */
[----:B------:R-:W-:Y:S01]  /*6cd0*/  UIADD3.X UR9, UPT, UPT, URZ, UR55, URZ, UP0, !UPT ;  /* 0x00000037ff097290 */ /* 0x000fe200087fe4ff */
[----:B------:R-:W-:Y:S01]  /*6ce0*/  UMOV UR6, UR42 ;  /* 0x0000002a00067c82 */ /* 0x000fe20008000000 */
[----:B------:R-:W-:Y:S07]  /*6cf0*/  UMOV UR7, UR36 ;  /* 0x0000002400077c82 */ /* 0x000fee0008000000 */
[----:B------:R2:W-:Y:S02]  /*6d00*/  UTMASTG.3D [UR4], [UR8] ;  /* 0x00000004080073b5 */ /* 0x0005e40008010000 */
[----:B--2---:R0:W-:Y:S02]  /*6d10*/  UTMACMDFLUSH ;  /* 0x00000000000079b7 */ /* 0x0041e40000000000 */
.L_x_108:
[----:B------:R-:W-:Y:S05]  /*6d20*/  BSYNC.RECONVERGENT B0 ;  /* 0x0000000000007941 */ /* 0x000fea0003800200 */
.L_x_107:
[----:B------:R-:W-:Y:S01]  /*6d30*/  UIADD3 UR43, UPT, UPT, UR43, 0x1, URZ ;  /* 0x000000012b2b7890 */ /* 0x000fe2000fffe0ff */
[----:B------:R-:W-:Y:S03]  /*6d40*/  BSSY.RECONVERGENT B0, `(.L_x_109) ;  /* 0x0000008000007945 */ /* 0x000fe60003800200 */
[----:B------:R-:W-:Y:S04]  /*6d50*/  UISETP.NE.AND UP0, UPT, UR43, 0x3, UPT ;  /* 0x000000032b00788c */ /* 0x000fe8000bf05270 */
[----:B------:R-:W-:Y:S02]  /*6d60*/  UISETP.EQ.XOR UP1, UPT, UR40, 0x3, !UP0 ;  /* 0x000000032800788c */ /* 0x000fe4000c722a70 */
[----:B------:R-:W-:Y:S02]  /*6d70*/  USEL UR56, UR43, URZ, UP0 ;  /* 0x000000ff2b387287 */ /* 0x000fe40008000000 */
[----:B------:R-:W-:Y:S04]  /*6d80*/  USEL UR4, URZ, 0x1, !UP1 ;  /* 0x00000001ff047887 */ /* 0x000fe8000c800000 */
[----:B------:R-:W-:Y:S01]  /*6d90*/  ULOP3.LUT UR51, UR51, UR4, URZ, 0x3c, !UPT ;  /* 0x0000000433337292 */ /* 0x000fe2000f8e3cff */
[----:B------:R-:W-:Y:S11]  /*6da0*/  @P0 BRA `(.L_x_110) ;  /* 0x0000000000040947 */ /* 0x000ff60003800000 */
[----:B------:R-:W-:Y:S04]  /*6db0*/  DEPBAR.LE SB0, 0x1 ;  /* 0x000080400000791a */ /* 0x000fe80000000000 */
.L_x_110:
[----:B------:R-:W-:Y:S05]  /*6dc0*/  BSYNC.RECONVERGENT B0 ;  /* 0x0000000000007941 */ /* 0x000fea0003800200 */
.L_x_109:
[----:B------:R-:W-:Y:S01]  /*6dd0*/  BAR.SYNC.DEFER_BLOCKING 0x1, 0x80 ;  /* 0x0042000000007b1d */ /* 0x000fe20000010000 */
[----:B------:R-:W-:Y:S01]  /*6de0*/  UISETP.NE.AND UP0, UPT, UR50, -0x2, UPT ;  /* 0xfffffffe3200788c */ /* 0x000fe2000bf05270 */
[----:B------:R-:W-:Y:S08]  /*6df0*/  IADD3 R31, PT, PT, R31, 0x1, RZ ;  /* 0x000000011f1f7810 */ /* 0x000ff00007ffe0ff */
[----:B------:R-:W-:Y:S05]  /*6e00*/  BRA.U !UP0, `(.L_x_111) ;  /* 0x0000000108287547 */ /* 0x000fea000b800000 */
[----:B------:R-:W-:Y:S01]  /*6e10*/  ISETP.NE.AND P0, PT, R74, RZ, PT ;  /* 0x000000ff4a00720c */ /* 0x000fe20003f05270 */
[----:B------:R-:W-:Y:S01]  /*6e20*/  IMAD.U32 R2, RZ, RZ, UR49 ;  /* 0x00000031ff027e24 */ /* 0x000fe2000f8e00ff */
[----:B------:R-:W-:Y:S01]  /*6e30*/  UIADD3 UR49, UPT, UPT, UR49, 0x1, URZ ;  /* 0x0000000131317890 */ /* 0x000fe2000fffe0ff */
[----:B------:R-:W-:Y:S03]  /*6e40*/  IMAD.U32 R0, RZ, RZ, UR37 ;  /* 0x00000025ff007e24 */ /* 0x000fe6000f8e00ff */
[----:B------:R-:W-:Y:S04]  /*6e50*/  UISETP.NE.AND UP0, UPT, UR49, 0x3, UPT ;  /* 0x000000033100788c */ /* 0x000fe8000bf05270 */
[----:B------:R-:W-:Y:S03]  /*6e60*/  USEL UR49, UR49, URZ, UP0 ;  /* 0x000000ff31317287 */ /* 0x000fe60008000000 */
[----:B------:R-:W-:Y:S05]  /*6e70*/  @P0 LEA R2, R2, UR48, 0x3 ;  /* 0x0000003002020c11 */ /* 0x000fea000f8e18ff */
[----:B------:R-:W-:Y:S05]  /*6e80*/  @P0 VIADD R2, R2, 0x78 ;  /* 0x0000007802020836 */ /* 0x000fea0000000000 */
[----:B------:R-:W-:Y:S04]  /*6e90*/  @P0 PRMT R0, R0, 0x654, R2 ;  /* 0x0000065400000816 */ /* 0x000fe80000000002 */
[----:B------:R2:W-:Y:S03]  /*6ea0*/  @P0 SYNCS.ARRIVE.TRANS64.RED.A1T0 RZ, [R0+URZ], RZ ;  /* 0x000000ff00ff09a7 */ /* 0x0005e600081004ff */
.L_x_111:
[----:B------:R-:W-:Y:S01]  /*6eb0*/  ISETP.NE.AND P2, PT, R71, RZ, PT ;  /* 0x000000ff4700720c */ /* 0x000fe20003f45270 */
[----:B------:R-:W-:Y:S01]  /*6ec0*/  UIADD3 UR50, UPT, UPT, UR50, 0x2, URZ ;  /* 0x0000000232327890 */ /* 0x000fe2000fffe0ff */
[----:B------:R-:W-:Y:S01]  /*6ed0*/  ISETP.NE.AND P0, PT, R73, 0x2, PT ;  /* 0x000000024900780c */ /* 0x000fe20003f05270 */
[----:B------:R-:W-:Y:S01]  /*6ee0*/  IMAD.IADD R20, R29, 0x1, R58 ;  /* 0x000000011d147824 */ /* 0x000fe200078e023a */
[----:B------:R-:W-:Y:S01]  /*6ef0*/  ISETP.NE.AND P1, PT, R31, 0x4, PT ;  /* 0x000000041f00780c */ /* 0x000fe20003f25270 */
[----:B------:R-:W-:Y:S01]  /*6f00*/  IMAD.IADD R21, R30, 0x1, R59 ;  /* 0x000000011e157824 */ /* 0x000fe200078e023b */
[----:B------:R-:W-:Y:S02]  /*6f10*/  SEL R2, RZ, 0x1, P0 ;  /* 0x00000001ff027807 */ /* 0x000fe40000000000 */
[----:B--2---:R-:W-:Y:S02]  /*6f20*/  SEL R0, RZ, 0x1, P1 ;  /* 0x00000001ff007807 */ /* 0x004fe40000800000 */
[----:B------:R-:W-:Y:S02]  /*6f30*/  LOP3.LUT R67, R67, R2, RZ, 0x3c, !PT ;  /* 0x0000000243437212 */ /* 0x000fe400078e3cff */
[----:B------:R-:W-:Y:S02]  /*6f40*/  LOP3.LUT R68, R68, R0, RZ, 0x3c, !PT ;  /* 0x0000000044447212 */ /* 0x000fe400078e3cff */
[----:B------:R-:W-:Y:S02]  /*6f50*/  @P2 R2UR UR36, R66 ;  /* 0x00000000422422ca */ /* 0x000fe400000e0000 */
[----:B------:R-:W-:Y:S02]  /*6f60*/  SEL R73, R73, RZ, P0 ;  /* 0x000000ff49497207 */ /* 0x000fe40000000000 */
[----:B------:R-:W-:Y:S01]  /*6f70*/  SEL R31, R31, RZ, P1 ;  /* 0x000000ff1f1f7207 */ /* 0x000fe20000800000 */
[----:B------:R-:W-:Y:S10]  /*6f80*/  @P2 BRA `(.L_x_112) ;  /* 0xffffffdc00e02947 */ /* 0x000ff4000383ffff */
[----:B------:R-:W-:-:S09]  /*6f90*/  UISETP.NE.AND UP0, UPT, UR53, URZ, UPT ;  /* 0x000000ff3500728c */ /* 0x000fd2000bf05270 */
[----:B------:R-:W-:Y:S05]  /*6fa0*/  BRA.U !UP0, `(.L_x_113) ;  /* 0x0000000108487547 */ /* 0x000fea000b800000 */
[----:B------:R-:W2:Y:S02]  /*6fb0*/  LDCU.64 UR4, c[0x0][0x890] ;  /* 0x00011200ff0477ac */ /* 0x000ea40008000a00 */
[----:B--2---:R-:W-:-:S04]  /*6fc0*/  UISETP.NE.U32.AND UP0, UPT, UR4, URZ, UPT ;  /* 0x000000ff0400728c */ /* 0x004fc8000bf05070 */
[----:B------:R-:W-:-:S09]  /*6fd0*/  UISETP.NE.AND.EX UP0, UPT, UR5, URZ, UPT, UP0 ;  /* 0x000000ff0500728c */ /* 0x000fd2000bf05300 */
[----:B------:R-:W-:Y:S05]  /*6fe0*/  BRA.U UP0, `(.L_x_114) ;  /* 0x00000001000c7547 */ /* 0x000fea000b800000 */
[----:B------:R-:W-:-:S13]  /*6ff0*/  FSETP.NEU.AND P0, PT, R35, RZ, PT ;  /* 0x000000ff2300720b */ /* 0x000fda0003f0d000 */
[----:B------:R-:W-:Y:S05]  /*7000*/  @!P0 EXIT ;  /* 0x000000000000894d */ /* 0x000fea0003800000 */
[----:B------:R-:W-:Y:S05]  /*7010*/  BRA `(.L_x_113) ;  /* 0x00000000002c7947 */ /* 0x000fea0003800000 */
.L_x_114:
[----:B------:R-:W-:Y:S01]  /*7020*/  ISETP.NE.AND P0, PT, R72, RZ, PT ;  /* 0x000000ff4800720c */ /* 0x000fe20003f05270 */
[----:B------:R-:W-:-:S12]  /*7030*/  BSSY.RECONVERGENT B0, `(.L_x_113) ;  /* 0x0000009000007945 */ /* 0x000fd80003800200 */
[----:B------:R-:W-:Y:S05]  /*7040*/  @P0 BRA `(.L_x_115) ;  /* 0x0000000000140947 */ /* 0x000fea0003800000 */
[----:B------:R-:W2:Y:S02]  /*7050*/  LDCU.64 UR4, c[0x0][0x888] ;  /* 0x00011100ff0477ac */ /* 0x000ea40008000a00 */
[----:B--2---:R-:W-:-:S04]  /*7060*/  ISETP.NE.U32.AND P0, PT, RZ, UR4, PT ;  /* 0x00000004ff007c0c */ /* 0x004fc8000bf05070 */
[----:B------:R-:W-:-:S13]  /*7070*/  ISETP.NE.AND.EX P0, PT, RZ, UR5, PT, P0 ;  /* 0x00000005ff007c0c */ /* 0x000fda000bf05300 */
[----:B------:R-:W-:Y:S05]  /*7080*/  @!P0 EXIT ;  /* 0x000000000000894d */ /* 0x000fea0003800000 */
[----:B------:R-:W-:Y:S05]  /*7090*/  BRA `(.L_x_116) ;  /* 0x0000000000087947 */ /* 0x000fea0003800000 */
.L_x_115:
[----:B------:R-:W-:-:S13]  /*70a0*/  FSETP.NEU.AND P0, PT, R35, RZ, PT ;  /* 0x000000ff2300720b */ /* 0x000fda0003f0d000 */
[----:B------:R-:W-:Y:S05]  /*70b0*/  @!P0 EXIT ;  /* 0x000000000000894d */ /* 0x000fea0003800000 */
.L_x_116:
[----:B------:R-:W-:Y:S05]  /*70c0*/  BSYNC.RECONVERGENT B0 ;  /* 0x0000000000007941 */ /* 0x000fea0003800200 */
.L_x_113:
[----:B------:R-:W-:Y:S01]  /*70d0*/  ULEA UR4, UR49, UR48, 0x3 ;  /* 0x0000003031047291 */ /* 0x000fe2000f8e18ff */
[----:B------:R-:W-:-:S04]  /*70e0*/  DEPBAR.LE SB0, 0x0 ;  /* 0x000080000000791a */ /* 0x000fc80000000000 */
[----:B------:R-:W-:-:S04]  /*70f0*/  UIADD3 UR4, UPT, UPT, UR4, 0x78, URZ ;  /* 0x0000007804047890 */ /* 0x000fc8000fffe0ff */
[----:B------:R-:W-:-:S09]  /*7100*/  UPRMT UR4, UR37, 0x654, UR4 ;  /* 0x0000065425047896 */ /* 0x000fd20008000004 */
[----:B------:R-:W-:Y:S01]  /*7110*/  SYNCS.ARRIVE.TRANS64.RED.A1T0 RZ, [UR4], RZ ;  /* 0x000000ffffff79a7 */ /* 0x000fe20008100404 */
[----:B------:R-:W-:Y:S05]  /*7120*/  EXIT ;  /* 0x000000000000794d */ /* 0x000fea0003800000 */
.L_x_19:
[----:B--2---:R2:W1:Y:S02]  /*7130*/  SYNCS.PHASECHK.TRANS64.TRYWAIT P0, [R2+URZ+0x110], R3 ;  /* 0x00011003020075a7 */ /* 0x00446400080011ff */
[----:B-1----:R-:W-:Y:S05]  /*7140*/  @!P0 NANOSLEEP.SYNCS 0x989680 ;  /* 0x009896800000895d */ /* 0x002fea0003900000 */
[----:B------:R-:W1:Y:S02]  /*7150*/  @!P0 SYNCS.PHASECHK.TRANS64 P0, [R2+URZ+0x110], R3 ;  /* 0x00011003020085a7 */ /* 0x000e6400080010ff */
[----:B-1----:R-:W-:Y:S05]  /*7160*/  @!P0 BRA `(.L_x_19) ;  /* 0xfffffffc00f08947 */ /* 0x002fea000383ffff */
[----:B------:R-:W-:Y:S05]  /*7170*/  BRA `(.L_x_117) ;  /* 0xffffffa400207947 */ /* 0x000fea000383ffff */
.L_x_22:
[----:B-1----:R-:W-:-:S07]  /*7180*/  MOV R2, UR33 ;  /* 0x0000002100027c02 */ /* 0x002fce0008000f00 */
.L_x_118:
[----:B-1----:R1:W2:Y:S02]  /*7190*/  SYNCS.PHASECHK.TRANS64.TRYWAIT P0, [R2+URZ+0x30], R4 ;  /* 0x00003004020075a7 */ /* 0x0022a400080011ff */
[----:B--2---:R-:W-:Y:S05]  /*71a0*/  @!P0 NANOSLEEP.SYNCS 0x989680 ;  /* 0x009896800000895d */ /* 0x004fea0003900000 */
[----:B------:R-:W2:Y:S02]  /*71b0*/  @!P0 SYNCS.PHASECHK.TRANS64 P0, [R2+URZ+0x30], R4 ;  /* 0x00003004020085a7 */ /* 0x000ea400080010ff */
[----:B--2---:R-:W-:Y:S05]  /*71c0*/  @!P0 BRA `(.L_x_118) ;  /* 0xfffffffc00f08947 */ /* 0x004fea000383ffff */
[----:B------:R-:W-:Y:S05]  /*71d0*/  BRA `(.L_x_21) ;  /* 0xffffffa400707947 */ /* 0x000fea000383ffff */
.L_x_28:
[----:B-1----:R-:W-:-:S07]  /*71e0*/  MOV R2, UR25 ;  /* 0x0000001900027c02 */ /* 0x002fce0008000f00 */
.L_x_119:
[----:B-1----:R1:W2:Y:S02]  /*71f0*/  SYNCS.PHASECHK.TRANS64.TRYWAIT P0, [R2+URZ+0x30], R4 ;  /* 0x00003004020075a7 */ /* 0x0022a400080011ff */
[----:B--2---:R-:W-:Y:S05]  /*7200*/  @!P0 NANOSLEEP.SYNCS 0x989680 ;  /* 0x009896800000895d */ /* 0x004fea0003900000 */
[----:B------:R-:W2:Y:S02]  /*7210*/  @!P0 SYNCS.PHASECHK.TRANS64 P0, [R2+URZ+0x30], R4 ;  /* 0x00003004020085a7 */ /* 0x000ea400080010ff */
[----:B--2---:R-:W-:Y:S05]  /*7220*/  @!P0 BRA `(.L_x_119) ;  /* 0xfffffffc00f08947 */ /* 0x004fea000383ffff */
[----:B------:R-:W-:Y:S05]  /*7230*/  BRA `(.L_x_27) ;  /* 0xffffffa8002c7947 */ /* 0x000fea000383ffff */
.L_x_32:
[----:B-1----:R1:W2:Y:S02]  /*7240*/  SYNCS.PHASECHK.TRANS64.TRYWAIT P0, [R2+URZ+0xa0], R3 ;  /* 0x0000a003020075a7 */ /* 0x0022a400080011ff */
[----:B--2---:R-:W-:Y:S05]  /*7250*/  @!P0 NANOSLEEP.SYNCS 0x989680 ;  /* 0x009896800000895d */ /* 0x004fea0003900000 */
[----:B------:R-:W2:Y:S02]  /*7260*/  @!P0 SYNCS.PHASECHK.TRANS64 P0, [R2+URZ+0xa0], R3 ;  /* 0x0000a003020085a7 */ /* 0x000ea400080010ff */
[----:B--2---:R-:W-:Y:S05]  /*7270*/  @!P0 BRA `(.L_x_32) ;  /* 0xfffffffc00f08947 */ /* 0x004fea000383ffff */
[----:B------:R-:W-:Y:S05]  /*7280*/  BRA `(.L_x_120) ;  /* 0xffffffa800d07947 */ /* 0x000fea000383ffff */
.L_x_36:
[----:B----4-:R-:W-:-:S07]  /*7290*/  MOV R0, UR5 ;  /* 0x0000000500007c02 */ /* 0x010fce0008000f00 */
.L_x_121:
[----:B-1----:R1:W2:Y:S02]  /*72a0*/  SYNCS.PHASECHK.TRANS64.TRYWAIT P0, [R0+URZ], R2 ;  /* 0x00000002000075a7 */ /* 0x0022a400080011ff */
[----:B--2---:R-:W-:Y:S05]  /*72b0*/  @!P0 NANOSLEEP.SYNCS 0x989680 ;  /* 0x009896800000895d */ /* 0x004fea0003900000 */
[----:B------:R-:W2:Y:S02]  /*72c0*/  @!P0 SYNCS.PHASECHK.TRANS64 P0, [R0+URZ], R2 ;  /* 0x00000002000085a7 */ /* 0x000ea400080010ff */
[----:B--2---:R-:W-:Y:S05]  /*72d0*/  @!P0 BRA `(.L_x_121) ;  /* 0xfffffffc00f08947 */ /* 0x004fea000383ffff */
[----:B------:R-:W-:Y:S05]  /*72e0*/  BRA `(.L_x_122) ;  /* 0xffffffb000407947 */ /* 0x000fea000383ffff */
.L_x_37:
[----:B----4-:R-:W-:-:S07]  /*72f0*/  MOV R0, UR5 ;  /* 0x0000000500007c02 */ /* 0x010fce0008000f00 */
.L_x_123:
[----:B-1----:R1:W2:Y:S02]  /*7300*/  SYNCS.PHASECHK.TRANS64.TRYWAIT P0, [R0+URZ], R3 ;  /* 0x00000003000075a7 */ /* 0x0022a400080011ff */
[----:B--2---:R-:W-:Y:S05]  /*7310*/  @!P0 NANOSLEEP.SYNCS 0x989680 ;  /* 0x009896800000895d */ /* 0x004fea0003900000 */
[----:B------:R-:W2:Y:S02]  /*7320*/  @!P0 SYNCS.PHASECHK.TRANS64 P0, [R0+URZ], R3 ;  /* 0x00000003000085a7 */ /* 0x000ea400080010ff */
[----:B--2---:R-:W-:Y:S05]  /*7330*/  @!P0 BRA `(.L_x_123) ;  /* 0xfffffffc00f08947 */ /* 0x004fea000383ffff */
[----:B------:R-:W-:Y:S05]  /*7340*/  BRA `(.L_x_124) ;  /* 0xffffffb0004c7947 */ /* 0x000fea000383ffff */
.L_x_38:
[----:B----4-:R-:W-:-:S07]  /*7350*/  MOV R0, UR5 ;  /* 0x0000000500007c02 */ /* 0x010fce0008000f00 */
.L_x_125:
[----:B-1----:R1:W2:Y:S02]  /*7360*/  SYNCS.PHASECHK.TRANS64.TRYWAIT P0, [R0+URZ], R3 ;  /* 0x00000003000075a7 */ /* 0x0022a400080011ff */
[----:B--2---:R-:W-:Y:S05]  /*7370*/  @!P0 NANOSLEEP.SYNCS 0x989680 ;  /* 0x009896800000895d */ /* 0x004fea0003900000 */
[----:B------:R-:W2:Y:S02]  /*7380*/  @!P0 SYNCS.PHASECHK.TRANS64 P0, [R0+URZ], R3 ;  /* 0x00000003000085a7 */ /* 0x000ea400080010ff */
[----:B--2---:R-:W-:Y:S05]  /*7390*/  @!P0 BRA `(.L_x_125) ;  /* 0xfffffffc00f08947 */ /* 0x004fea000383ffff */
[----:B------:R-:W-:Y:S05]  /*73a0*/  BRA `(.L_x_126) ;  /* 0xffffffb000587947 */ /* 0x000fea000383ffff */
.L_x_39:
[----:B----4-:R-:W-:-:S07]  /*73b0*/  MOV R0, UR5 ;  /* 0x0000000500007c02 */ /* 0x010fce0008000f00 */
.L_x_127:
[----:B-1----:R1:W2:Y:S02]  /*73c0*/  SYNCS.PHASECHK.TRANS64.TRYWAIT P0, [R0+URZ], R3 ;  /* 0x00000003000075a7 */ /* 0x0022a400080011ff */
[----:B--2---:R-:W-:Y:S05]  /*73d0*/  @!P0 NANOSLEEP.SYNCS 0x989680 ;  /* 0x009896800000895d */ /* 0x004fea0003900000 */
[----:B------:R-:W2:Y:S02]  /*73e0*/  @!P0 SYNCS.PHASECHK.TRANS64 P0, [R0+URZ], R3 ;  /* 0x00000003000085a7 */ /* 0x000ea400080010ff */
[----:B--2---:R-:W-:Y:S05]  /*73f0*/  @!P0 BRA `(.L_x_127) ;  /* 0xfffffffc00f08947 */ /* 0x004fea000383ffff */
[----:B------:R-:W-:Y:S05]  /*7400*/  BRA `(.L_x_128) ;  /* 0xffffffb000647947 */ /* 0x000fea000383ffff */
.L_x_40:
[----:B----4-:R-:W-:-:S07]  /*7410*/  MOV R0, UR5 ;  /* 0x0000000500007c02 */ /* 0x010fce0008000f00 */
.L_x_129:
[----:B-1----:R1:W2:Y:S02]  /*7420*/  SYNCS.PHASECHK.TRANS64.TRYWAIT P0, [R0+URZ], R3 ;  /* 0x00000003000075a7 */ /* 0x0022a400080011ff */
[----:B--2---:R-:W-:Y:S05]  /*7430*/  @!P0 NANOSLEEP.SYNCS 0x989680 ;  /* 0x009896800000895d */ /* 0x004fea0003900000 */
[----:B------:R-:W2:Y:S02]  /*7440*/  @!P0 SYNCS.PHASECHK.TRANS64 P0, [R0+URZ], R3 ;  /* 0x00000003000085a7 */ /* 0x000ea400080010ff */
[----:B--2---:R-:W-:Y:S05]  /*7450*/  @!P0 BRA `(.L_x_129) ;  /* 0xfffffffc00f08947 */ /* 0x004fea000383ffff */
[----:B------:R-:W-:Y:S05]  /*7460*/  BRA `(.L_x_130) ;  /* 0xffffffb000707947 */ /* 0x000fea000383ffff */
.L_x_43:
[----:B-1----:R1:W2:Y:S02]  /*7470*/  SYNCS.PHASECHK.TRANS64.TRYWAIT P0, [R0+URZ+0x100], R4 ;  /* 0x00010004000075a7 */ /* 0x0022a400080011ff */
[----:B--2---:R-:W-:Y:S05]  /*7480*/  @!P0 NANOSLEEP.SYNCS 0x989680 ;  /* 0x009896800000895d */ /* 0x004fea0003900000 */
[----:B------:R-:W2:Y:S02]  /*7490*/  @!P0 SYNCS.PHASECHK.TRANS64 P0, [R0+URZ+0x100], R4 ;  /* 0x00010004000085a7 */ /* 0x000ea400080010ff */
[----:B--2---:R-:W-:Y:S05]  /*74a0*/  @!P0 BRA `(.L_x_43) ;  /* 0xfffffffc00f08947 */ /* 0x004fea000383ffff */
[----:B------:R-:W-:Y:S05]  /*74b0*/  BRA `(.L_x_131) ;  /* 0xffffffb000cc7947 */ /* 0x000fea000383ffff */
.L_x_44:
[----:B------:R-:W-:-:S07]  /*74c0*/  MOV R0, UR5 ;  /* 0x0000000500007c02 */ /* 0x000fce0008000f00 */
.L_x_132:
[----:B-1----:R1:W2:Y:S02]  /*74d0*/  SYNCS.PHASECHK.TRANS64.TRYWAIT P0, [R0+URZ+0xb0], R5 ;  /* 0x0000b005000075a7 */ /* 0x0022a400080011ff */
[----:B--2---:R-:W-:Y:S05]  /*74e0*/  @!P0 NANOSLEEP.SYNCS 0x989680 ;  /* 0x009896800000895d */ /* 0x004fea0003900000 */
[----:B------:R-:W2:Y:S02]  /*74f0*/  @!P0 SYNCS.PHASECHK.TRANS64 P0, [R0+URZ+0xb0], R5 ;  /* 0x0000b005000085a7 */ /* 0x000ea400080010ff */
[----:B--2---:R-:W-:Y:S05]  /*7500*/  @!P0 BRA `(.L_x_132) ;  /* 0xfffffffc00f08947 */ /* 0x004fea000383ffff */
[----:B------:R-:W-:Y:S05]  /*7510*/  BRA `(.L_x_133) ;  /* 0xffffffb000dc7947 */ /* 0x000fea000383ffff */
.L_x_45:
[----:B-1----:R1:W2:Y:S02]  /*7520*/  SYNCS.PHASECHK.TRANS64.TRYWAIT P1, [R0+URZ+0xa0], R4 ;  /* 0x0000a004000075a7 */ /* 0x0022a400080211ff */
[----:B--2---:R-:W-:Y:S05]  /*7530*/  @!P1 NANOSLEEP.SYNCS 0x989680 ;  /* 0x009896800000995d */ /* 0x004fea0003900000 */
[----:B------:R-:W2:Y:S02]  /*7540*/  @!P1 SYNCS.PHASECHK.TRANS64 P1, [R0+URZ+0xa0], R4 ;  /* 0x0000a004000095a7 */ /* 0x000ea400080210ff */
[----:B--2---:R-:W-:Y:S05]  /*7550*/  @!P1 BRA `(.L_x_45) ;  /* 0xfffffffc00f09947 */ /* 0x004fea000383ffff */
[----:B------:R-:W-:Y:S05]  /*7560*/  BRA `(.L_x_134) ;  /* 0xffffffb4000c7947 */ /* 0x000fea000383ffff */
.L_x_48:
[----:B------:R-:W-:-:S07]  /*7570*/  MOV R0, UR5 ;  /* 0x0000000500007c02 */ /* 0x000fce0008000f00 */
.L_x_135:
[----:B-1----:R1:W2:Y:S02]  /*7580*/  SYNCS.PHASECHK.TRANS64.TRYWAIT P0, [R0+URZ+0xb0], R2 ;  /* 0x0000b002000075a7 */ /* 0x0022a400080011ff */
[----:B--2---:R-:W-:Y:S05]  /*7590*/  @!P0 NANOSLEEP.SYNCS 0x989680 ;  /* 0x009896800000895d */ /* 0x004fea0003900000 */
[----:B------:R-:W2:Y:S02]  /*75a0*/  @!P0 SYNCS.PHASECHK.TRANS64 P0, [R0+URZ+0xb0], R2 ;  /* 0x0000b002000085a7 */ /* 0x000ea400080010ff */
[----:B--2---:R-:W-:Y:S05]  /*75b0*/  @!P0 BRA `(.L_x_135) ;  /* 0xfffffffc00f08947 */ /* 0x004fea000383ffff */
[----:B------:R-:W-:Y:S05]  /*75c0*/  BRA `(.L_x_47) ;  /* 0xffffffb400607947 */ /* 0x000fea000383ffff */
.L_x_55:
[----:B-1----:R1:W2:Y:S02]  /*75d0*/  SYNCS.PHASECHK.TRANS64.TRYWAIT P1, [R0+URZ+0xa0], R2 ;  /* 0x0000a002000075a7 */ /* 0x0022a400080211ff */
[----:B--2---:R-:W-:Y:S05]  /*75e0*/  @!P1 NANOSLEEP.SYNCS 0x989680 ;  /* 0x009896800000995d */ /* 0x004fea0003900000 */
[----:B------:R-:W2:Y:S02]  /*75f0*/  @!P1 SYNCS.PHASECHK.TRANS64 P1, [R0+URZ+0xa0], R2 ;  /* 0x0000a002000095a7 */ /* 0x000ea400080210ff */
[----:B--2---:R-:W-:Y:S05]  /*7600*/  @!P1 BRA `(.L_x_55) ;  /* 0xfffffffc00f09947 */ /* 0x004fea000383ffff */
[----:B------:R-:W-:Y:S05]  /*7610*/  BRA `(.L_x_136) ;  /* 0xffffffb800ec7947 */ /* 0x000fea000383ffff */
.L_x_56:
[----:B------:R-:W-:-:S07]  /*7620*/  MOV R2, UR6 ;  /* 0x0000000600027c02 */ /* 0x000fce0008000f00 */
.L_x_137:
[----:B-1----:R1:W2:Y:S02]  /*7630*/  SYNCS.PHASECHK.TRANS64.TRYWAIT P0, [R2+URZ+0xe0], R0 ;  /* 0x0000e000020075a7 */ /* 0x0022a400080011ff */
[----:B--2---:R-:W-:Y:S05]  /*7640*/  @!P0 NANOSLEEP.SYNCS 0x989680 ;  /* 0x009896800000895d */ /* 0x004fea0003900000 */
[----:B------:R-:W2:Y:S02]  /*7650*/  @!P0 SYNCS.PHASECHK.TRANS64 P0, [R2+URZ+0xe0], R0 ;  /* 0x0000e000020085a7 */ /* 0x000ea400080010ff */
[----:B--2---:R-:W-:Y:S05]  /*7660*/  @!P0 BRA `(.L_x_137) ;  /* 0xfffffffc00f08947 */ /* 0x004fea000383ffff */
[----:B------:R-:W-:Y:S05]  /*7670*/  BRA `(.L_x_138) ;  /* 0xffffffbc003c7947 */ /* 0x000fea000383ffff */
.L_x_59:
[----:B------:R-:W-:Y:S07]  /*7680*/  MOV R0, UR10 ;  /* 0x0000000a00007c02 */ /* 0x000fee0008000f00 */
.L_x_139:
[----:B-1----:R1:W2:Y:S02]  /*7690*/  SYNCS.PHASECHK.TRANS64.TRYWAIT P0, [R0+URZ], R2 ;  /* 0x00000002000075a7 */ /* 0x0022a400080011ff */
[----:B--2---:R-:W-:Y:S05]  /*76a0*/  @!P0 NANOSLEEP.SYNCS 0x989680 ;  /* 0x009896800000895d */ /* 0x004fea0003900000 */
[----:B------:R-:W2:Y:S02]  /*76b0*/  @!P0 SYNCS.PHASECHK.TRANS64 P0, [R0+URZ], R2 ;  /* 0x00000002000085a7 */ /* 0x000ea400080010ff */
[----:B--2---:R-:W-:Y:S05]  /*76c0*/  @!P0 BRA `(.L_x_139) ;  /* 0xfffffffc00f08947 */ /* 0x004fea000383ffff */
[----:B------:R-:W-:Y:S05]  /*76d0*/  BRA `(.L_x_58) ;  /* 0xffffffbc00587947 */ /* 0x000fea000383ffff */
.L_x_62:
[----:B------:R-:W-:-:S07]  /*76e0*/  MOV R0, UR6 ;  /* 0x0000000600007c02 */ /* 0x000fce0008000f00 */
.L_x_140:
[----:B--2---:R2:W4:Y:S02]  /*76f0*/  SYNCS.PHASECHK.TRANS64.TRYWAIT P0, [R0+URZ], R2 ;  /* 0x00000002000075a7 */ /* 0x00452400080011ff */
[----:B----4-:R-:W-:Y:S05]  /*7700*/  @!P0 NANOSLEEP.SYNCS 0x989680 ;  /* 0x009896800000895d */ /* 0x010fea0003900000 */
[----:B------:R-:W4:Y:S02]  /*7710*/  @!P0 SYNCS.PHASECHK.TRANS64 P0, [R0+URZ], R2 ;  /* 0x00000002000085a7 */ /* 0x000f2400080010ff */
[----:B----4-:R-:W-:Y:S05]  /*7720*/  @!P0 BRA `(.L_x_140) ;  /* 0xfffffffc00f08947 */ /* 0x010fea000383ffff */
[----:B------:R-:W-:Y:S05]  /*7730*/  BRA `(.L_x_141) ;  /* 0xffffffc000847947 */ /* 0x000fea000383ffff */
.L_x_63:
[----:B------:R-:W-:-:S07]  /*7740*/  MOV R0, UR6 ;  /* 0x0000000600007c02 */ /* 0x000fce0008000f00 */
.L_x_142:
[----:B-1----:R1:W2:Y:S02]  /*7750*/  SYNCS.PHASECHK.TRANS64.TRYWAIT P0, [R0+URZ], R3 ;  /* 0x00000003000075a7 */ /* 0x0022a400080011ff */
[----:B--2---:R-:W-:Y:S05]  /*7760*/  @!P0 NANOSLEEP.SYNCS 0x989680 ;  /* 0x009896800000895d */ /* 0x004fea0003900000 */
[----:B------:R-:W2:Y:S02]  /*7770*/  @!P0 SYNCS.PHASECHK.TRANS64 P0, [R0+URZ], R3 ;  /* 0x00000003000085a7 */ /* 0x000ea400080010ff */
[----:B--2---:R-:W-:Y:S05]  /*7780*/  @!P0 BRA `(.L_x_142) ;  /* 0xfffffffc00f08947 */ /* 0x004fea000383ffff */
[----:B------:R-:W-:Y:S05]  /*7790*/  BRA `(.L_x_143) ;  /* 0xffffffc000907947 */ /* 0x000fea000383ffff */
.L_x_64:
[----:B------:R-:W-:-:S07]  /*77a0*/  MOV R0, UR6 ;  /* 0x0000000600007c02 */ /* 0x000fce0008000f00 */
.L_x_144:
[----:B-1----:R1:W2:Y:S02]  /*77b0*/  SYNCS.PHASECHK.TRANS64.TRYWAIT P0, [R0+URZ], R3 ;  /* 0x00000003000075a7 */ /* 0x0022a400080011ff */
[----:B--2---:R-:W-:Y:S05]  /*77c0*/  @!P0 NANOSLEEP.SYNCS 0x989680 ;  /* 0x009896800000895d */ /* 0x004fea0003900000 */
[----:B------:R-:W2:Y:S02]  /*77d0*/  @!P0 SYNCS.PHASECHK.TRANS64 P0, [R0+URZ], R3 ;  /* 0x00000003000085a7 */ /* 0x000ea400080010ff */
[----:B--2---:R-:W-:Y:S05]  /*77e0*/  @!P0 BRA `(.L_x_144) ;  /* 0xfffffffc00f08947 */ /* 0x004fea000383ffff */
[----:B------:R-:W-:Y:S05]  /*77f0*/  BRA `(.L_x_145) ;  /* 0xffffffc0009c7947 */ /* 0x000fea000383ffff */
.L_x_65:
[----:B-1----:R-:W-:-:S07]  /*7800*/  MOV R0, UR7 ;  /* 0x0000000700007c02 */ /* 0x002fce0008000f00 */
.L_x_146:
[----:B-1----:R1:W2:Y:S02]  /*7810*/  SYNCS.PHASECHK.TRANS64.TRYWAIT P0, [R0+URZ], R2 ;  /* 0x00000002000075a7 */ /* 0x0022a400080011ff */
[----:B--2---:R-:W-:Y:S05]  /*7820*/  @!P0 NANOSLEEP.SYNCS 0x989680 ;  /* 0x009896800000895d */ /* 0x004fea0003900000 */
[----:B------:R-:W2:Y:S02]  /*7830*/  @!P0 SYNCS.PHASECHK.TRANS64 P0, [R0+URZ], R2 ;  /* 0x00000002000085a7 */ /* 0x000ea400080010ff */
[----:B--2---:R-:W-:Y:S05]  /*7840*/  @!P0 BRA `(.L_x_146) ;  /* 0xfffffffc00f08947 */ /* 0x004fea000383ffff */
[----:B------:R-:W-:Y:S05]  /*7850*/  BRA `(.L_x_147) ;  /* 0xffffffc000a87947 */ /* 0x000fea000383ffff */
.L_x_70:
[----:B--2---:R2:W3:Y:S02]  /*7860*/  SYNCS.PHASECHK.TRANS64.TRYWAIT P0, [R0+URZ+0xa0], R2 ;  /* 0x0000a002000075a7 */ /* 0x0044e400080011ff */
[----:B---3--:R-:W-:Y:S05]  /*7870*/  @!P0 NANOSLEEP.SYNCS 0x989680 ;  /* 0x009896800000895d */ /* 0x008fea0003900000 */
[----:B------:R-:W3:Y:S02]  /*7880*/  @!P0 SYNCS.PHASECHK.TRANS64 P0, [R0+URZ+0xa0], R2 ;  /* 0x0000a002000085a7 */ /* 0x000ee400080010ff */
[----:B---3--:R-:W-:Y:S05]  /*7890*/  @!P0 BRA `(.L_x_70) ;  /* 0xfffffffc00f08947 */ /* 0x008fea000383ffff */
[----:B------:R-:W-:Y:S05]  /*78a0*/  BRA `(.L_x_148) ;  /* 0xffffffc400a07947 */ /* 0x000fea000383ffff */
.L_x_73:
[----:B------:R-:W-:Y:S07]  /*78b0*/  MOV R0, UR7 ;  /* 0x0000000700007c02 */ /* 0x000fee0008000f00 */
.L_x_149:
[----:B--2---:R2:W3:Y:S02]  /*78c0*/  SYNCS.PHASECHK.TRANS64.TRYWAIT P0, [R0+URZ+0x98], R2 ;  /* 0x00009802000075a7 */ /* 0x0044e400080011ff */
[----:B---3--:R-:W-:Y:S05]  /*78d0*/  @!P0 NANOSLEEP.SYNCS 0x989680 ;  /* 0x009896800000895d */ /* 0x008fea0003900000 */
[----:B------:R-:W3:Y:S02]  /*78e0*/  @!P0 SYNCS.PHASECHK.TRANS64 P0, [R0+URZ+0x98], R2 ;  /* 0x00009802000085a7 */ /* 0x000ee400080010ff */
[----:B---3--:R-:W-:Y:S05]  /*78f0*/  @!P0 BRA `(.L_x_149) ;  /* 0xfffffffc00f08947 */ /* 0x008fea000383ffff */
[----:B------:R-:W-:Y:S05]  /*7900*/  BRA `(.L_x_72) ;  /* 0xffffffc800807947 */ /* 0x000fea000383ffff */
.L_x_76:
[----:B------:R-:W-:Y:S07]  /*7910*/  MOV R0, UR15 ;  /* 0x0000000f00007c02 */ /* 0x000fee0008000f00 */
.L_x_150:
[----:B-1----:R1:W2:Y:S02]  /*7920*/  SYNCS.PHASECHK.TRANS64.TRYWAIT P0, [R0+URZ+0x78], R9 ;  /* 0x00007809000075a7 */ /* 0x0022a400080011ff */
[----:B--2---:R-:W-:Y:S05]  /*7930*/  @!P0 NANOSLEEP.SYNCS 0x989680 ;  /* 0x009896800000895d */ /* 0x004fea0003900000 */
[----:B------:R-:W2:Y:S02]  /*7940*/  @!P0 SYNCS.PHASECHK.TRANS64 P0, [R0+URZ+0x78], R9 ;  /* 0x00007809000085a7 */ /* 0x000ea400080010ff */
[----:B--2---:R-:W-:Y:S05]  /*7950*/  @!P0 BRA `(.L_x_150) ;  /* 0xfffffffc00f08947 */ /* 0x004fea000383ffff */
[----:B------:R-:W-:Y:S05]  /*7960*/  BRA `(.L_x_151) ;  /* 0xffffffc800f87947 */ /* 0x000fea000383ffff */
.L_x_77:
[----:B------:R-:W-:Y:S07]  /*7970*/  MOV R0, UR13 ;  /* 0x0000000d00007c02 */ /* 0x000fee0008000f00 */
.L_x_152:
[----:B-1----:R1:W2:Y:S02]  /*7980*/  SYNCS.PHASECHK.TRANS64.TRYWAIT P0, [R0+URZ+0x78], R20 ;  /* 0x00007814000075a7 */ /* 0x0022a400080011ff */
[----:B--2---:R-:W-:Y:S05]  /*7990*/  @!P0 NANOSLEEP.SYNCS 0x989680 ;  /* 0x009896800000895d */ /* 0x004fea0003900000 */
[----:B------:R-:W2:Y:S02]  /*79a0*/  @!P0 SYNCS.PHASECHK.TRANS64 P0, [R0+URZ+0x78], R20 ;  /* 0x00007814000085a7 */ /* 0x000ea400080010ff */
[----:B--2---:R-:W-:Y:S05]  /*79b0*/  @!P0 BRA `(.L_x_152) ;  /* 0xfffffffc00f08947 */ /* 0x004fea000383ffff */
[----:B------:R-:W-:Y:S05]  /*79c0*/  BRA `(.L_x_153) ;  /* 0xffffffcc00987947 */ /* 0x000fea000383ffff */
.L_x_79:
[----:B------:R-:W-:-:S07]  /*79d0*/  MOV R0, UR4 ;  /* 0x0000000400007c02 */ /* 0x000fce0008000f00 */
.L_x_154:
[----:B-1----:R1:W3:Y:S02]  /*79e0*/  SYNCS.PHASECHK.TRANS64.TRYWAIT P0, [R0+URZ], R2 ;  /* 0x00000002000075a7 */ /* 0x0022e400080011ff */
[----:B---3--:R-:W-:Y:S05]  /*79f0*/  @!P0 NANOSLEEP.SYNCS 0x989680 ;  /* 0x009896800000895d */ /* 0x008fea0003900000 */
[----:B------:R-:W3:Y:S02]  /*7a00*/  @!P0 SYNCS.PHASECHK.TRANS64 P0, [R0+URZ], R2 ;  /* 0x00000002000085a7 */ /* 0x000ee400080010ff */
[----:B---3--:R-:W-:Y:S05]  /*7a10*/  @!P0 BRA `(.L_x_154) ;  /* 0xfffffffc00f08947 */ /* 0x008fea000383ffff */
[----:B------:R-:W-:Y:S05]  /*7a20*/  BRA `(.L_x_155) ;  /* 0xffffffd000247947 */ /* 0x000fea000383ffff */
.L_x_80:
[----:B------:R-:W-:-:S07]  /*7a30*/  MOV R0, UR4 ;  /* 0x0000000400007c02 */ /* 0x000fce0008000f00 */
.L_x_156:
[----:B-1----:R1:W3:Y:S02]  /*7a40*/  SYNCS.PHASECHK.TRANS64.TRYWAIT P0, [R0+URZ], R2 ;  /* 0x00000002000075a7 */ /* 0x0022e400080011ff */
[----:B---3--:R-:W-:Y:S05]  /*7a50*/  @!P0 NANOSLEEP.SYNCS 0x989680 ;  /* 0x009896800000895d */ /* 0x008fea0003900000 */
[----:B------:R-:W3:Y:S02]  /*7a60*/  @!P0 SYNCS.PHASECHK.TRANS64 P0, [R0+URZ], R2 ;  /* 0x00000002000085a7 */ /* 0x000ee400080010ff */
[----:B---3--:R-:W-:Y:S05]  /*7a70*/  @!P0 BRA `(.L_x_156) ;  /* 0xfffffffc00f08947 */ /* 0x008fea000383ffff */
[----:B------:R-:W-:Y:S05]  /*7a80*/  BRA `(.L_x_157) ;  /* 0xffffffd000307947 */ /* 0x000fea000383ffff */
.L_x_82:
[----:B--2---:R2:W4:Y:S02]  /*7a90*/  SYNCS.PHASECHK.TRANS64.TRYWAIT P0, [R0+URZ+0xa0], R2 ;  /* 0x0000a002000075a7 */ /* 0x00452400080011ff */
[----:B----4-:R-:W-:Y:S05]  /*7aa0*/  @!P0 NANOSLEEP.SYNCS 0x989680 ;  /* 0x009896800000895d */ /* 0x010fea0003900000 */
[----:B------:R-:W4:Y:S02]  /*7ab0*/  @!P0 SYNCS.PHASECHK.TRANS64 P0, [R0+URZ+0xa0], R2 ;  /* 0x0000a002000085a7 */ /* 0x000f2400080010ff */
[----:B----4-:R-:W-:Y:S05]  /*7ac0*/  @!P0 BRA `(.L_x_82) ;  /* 0xfffffffc00f08947 */ /* 0x010fea000383ffff */
[----:B------:R-:W-:Y:S05]  /*7ad0*/  BRA `(.L_x_158) ;  /* 0xffffffd400207947 */ /* 0x000fea000383ffff */
.L_x_92:
[----:B-1----:R1:W3:Y:S02]  /*7ae0*/  SYNCS.PHASECHK.TRANS64.TRYWAIT P1, [R2+URZ+0x60], R4 ;  /* 0x00006004020075a7 */ /* 0x0022e400080211ff */
[----:B---3--:R-:W-:Y:S05]  /*7af0*/  @!P1 NANOSLEEP.SYNCS 0x989680 ;  /* 0x009896800000995d */ /* 0x008fea0003900000 */
[----:B------:R-:W3:Y:S02]  /*7b00*/  @!P1 SYNCS.PHASECHK.TRANS64 P1, [R2+URZ+0x60], R4 ;  /* 0x00006004020095a7 */ /* 0x000ee400080210ff */
[----:B---3--:R-:W-:Y:S05]  /*7b10*/  @!P1 BRA `(.L_x_92) ;  /* 0xfffffffc00f09947 */ /* 0x008fea000383ffff */
[----:B------:R-:W-:Y:S05]  /*7b20*/  BRA `(.L_x_91) ;  /* 0xffffffe000207947 */ /* 0x000fea000383ffff */
.L_x_94:
[----:B-1----:R1:W2:Y:S02]  /*7b30*/  SYNCS.PHASECHK.TRANS64.TRYWAIT P0, [R44+URZ+0xc0], R3 ;  /* 0x0000c0032c0075a7 */ /* 0x0022a400080011ff */
[----:B--2---:R-:W-:Y:S05]  /*7b40*/  @!P0 NANOSLEEP.SYNCS 0x989680 ;  /* 0x009896800000895d */ /* 0x004fea0003900000 */
[----:B------:R-:W2:Y:S02]  /*7b50*/  @!P0 SYNCS.PHASECHK.TRANS64 P0, [R44+URZ+0xc0], R3 ;  /* 0x0000c0032c0085a7 */ /* 0x000ea400080010ff */
[----:B--2---:R-:W-:Y:S05]  /*7b60*/  @!P0 BRA `(.L_x_94) ;  /* 0xfffffffc00f08947 */ /* 0x004fea000383ffff */
[----:B------:R-:W-:Y:S05]  /*7b70*/  BRA `(.L_x_93) ;  /* 0xffffffe000707947 */ /* 0x000fea000383ffff */
.L_x_105:
[----:B-1----:R1:W2:Y:S02]  /*7b80*/  SYNCS.PHASECHK.TRANS64.TRYWAIT P0, [R2+URZ+0x60], R45 ;  /* 0x0000602d020075a7 */ /* 0x0022a400080011ff */
[----:B--2---:R-:W-:Y:S05]  /*7b90*/  @!P0 NANOSLEEP.SYNCS 0x989680 ;  /* 0x009896800000895d */ /* 0x004fea0003900000 */
[----:B------:R-:W2:Y:S02]  /*7ba0*/  @!P0 SYNCS.PHASECHK.TRANS64 P0, [R2+URZ+0x60], R45 ;  /* 0x0000602d020085a7 */ /* 0x000ea400080010ff */
[----:B--2---:R-:W-:Y:S05]  /*7bb0*/  @!P0 BRA `(.L_x_105) ;  /* 0xfffffffc00f08947 */ /* 0x004fea000383ffff */
[----:B------:R-:W-:Y:S05]  /*7bc0*/  BRA `(.L_x_104) ;  /* 0xffffffe800807947 */ /* 0x000fea000383ffff */
        .weak           $__internal_0_$__cuda_sm10x_tcgen05_guardrail_trap_col_being_dealloced_not_returned_by_alloc
        .type           $__internal_0_$__cuda_sm10x_tcgen05_guardrail_trap_col_being_dealloced_not_returned_by_alloc,@function
        .size           $__internal_0_$__cuda_sm10x_tcgen05_guardrail_trap_col_being_dealloced_not_returned_by_alloc,($__internal_1_$__cuda_sm10x_tcgen05_guardrail_trap_phase_invalid_during_alloc - $__internal_0_$__cuda_sm10x_tcgen05_guardrail_trap_col_being_dealloced_not_returned_by_alloc)
$__internal_0_$__cuda_sm10x_tcgen05_guardrail_trap_col_being_dealloced_not_returned_by_alloc:
[----:B------:R-:W-:Y:S05]  /*7bd0*/  BPT.TRAP 0x1 ;  /* 0x000000040000795c */ /* 0x000fea0000300000 */
[----:B------:R-:W-:-:S04]  /*7be0*/  HFMA2 R3, -RZ, RZ, 0, 0 ;  /* 0x00000000ff037431 */ /* 0x000fc800000001ff */
[----:B------:R-:W-:Y:S05]  /*7bf0*/  RET.REL.NODEC R2 `(_ZN7cutlass13device_kernelINS_4gemm6kernel13GemmUniversalIN4cute5tupleIJiiiiEEENS1_10collective13CollectiveMmaINS1_35MainloopSm100TmaUmmaWarpSpecializedILi6ELi2ELi4ENS5_IJNS4_1CILi1EEESB_SB_EEEEENS5_IJNSA_ILi64EEESE_NSA_ILi128EEEEEENS_6half_tENS5_IJSB_llEEESH_NS5_IJlSB_lEEENS4_8TiledMMAINS4_8MMA_AtomIJNS4_20SM100_MMA_F16BF16_SSISH_SH_fLi64ELi64ELNS4_4UMMA5MajorE1ELSO_0ELNSN_7ScaleInE0ELSP_0EEEEEENS4_6LayoutISC_NS5_IJNSA_ILi0EEEST_ST_EEEEENS5_IJNS4_10UnderscoreESW_SW_EEEEENS4_13SM90_TMA_LOADENS4_14ComposedLayoutINS4_7SwizzleILi3ELi4ELi3EEENS4_18smem_ptr_flag_bitsILi16EEENSS_INS5_IJSE_NSA_ILi8EEEEEENS5_IJSB_SE_EEEEEEEvNS4_8identityESZ_NS10_IS12_S14_NSS_INS5_IJS15_SE_EEENS5_IJSE_SB_EEEEEEEvS1A_EENS_8epilogue10collective18CollectiveEpilogueINS1G_23Sm100TmaWarpSpecializedILi3ELi2ELi16ELb1ELb0EEEJSG_NS5_IJNSS_ISE_SB_EENSS_INSA_ILi32EEESB_EEEEESH_SJ_SH_SJ_NS1G_6fusion15FusionCallbacksIS1K_NS1P_17LinearCombinationISH_fSH_fLNS_15FloatRoundStyleE2EEESG_S1O_JEEENS4_5SM1004TMEM4LOAD26SM100_TMEM_LOAD_16dp256b4xESZ_NS10_INS11_ILi2ELi4ELi3EEES14_NSS_INS5_IJS15_S1M_EEENS5_IJS1M_SB_EEEEEEENS4_17SM75_U32x4_LDSM_NENS4_14SM90_TMA_STOREES23_NS4_17SM90_U32x4_STSM_NENS4_39AutoVectorizingCopyWithAssumedAlignmentILi128EEEEEEvvEEEEvNT_6ParamsE) ;  /* 0xffffff8402007950 */ /* 0x000fea0003c3ffff */
        .weak           $__internal_1_$__cuda_sm10x_tcgen05_guardrail_trap_phase_invalid_during_alloc
        .type           $__internal_1_$__cuda_sm10x_tcgen05_guardrail_trap_phase_invalid_during_alloc,@function
        .size           $__internal_1_$__cuda_sm10x_tcgen05_guardrail_trap_phase_invalid_during_alloc,($__internal_2_$__cuda_sm10x_tcgen05_guardrail_trap_unallocated_columns_being_dealloced - $__internal_1_$__cuda_sm10x_tcgen05_guardrail_trap_phase_invalid_during_alloc)
$__internal_1_$__cuda_sm10x_tcgen05_guardrail_trap_phase_invalid_during_alloc:
[----:B------:R-:W-:Y:S05]  /*7c00*/  BPT.TRAP 0x1 ;  /* 0x000000040000795c */ /* 0x000fea0000300000 */
[----:B------:R-:W-:-:S04]  /*7c10*/  MOV R3, 0x0 ;  /* 0x0000000000037802 */ /* 0x000fc80000000f00 */
[----:B------:R-:W-:Y:S05]  /*7c20*/  RET.REL.NODEC R2 `(_ZN7cutlass13device_kernelINS_4gemm6kernel13GemmUniversalIN4cute5tupleIJiiiiEEENS1_10collective13CollectiveMmaINS1_35MainloopSm100TmaUmmaWarpSpecializedILi6ELi2ELi4ENS5_IJNS4_1CILi1EEESB_SB_EEEEENS5_IJNSA_ILi64EEESE_NSA_ILi128EEEEEENS_6half_tENS5_IJSB_llEEESH_NS5_IJlSB_lEEENS4_8TiledMMAINS4_8MMA_AtomIJNS4_20SM100_MMA_F16BF16_SSISH_SH_fLi64ELi64ELNS4_4UMMA5MajorE1ELSO_0ELNSN_7ScaleInE0ELSP_0EEEEEENS4_6LayoutISC_NS5_IJNSA_ILi0EEEST_ST_EEEEENS5_IJNS4_10UnderscoreESW_SW_EEEEENS4_13SM90_TMA_LOADENS4_14ComposedLayoutINS4_7SwizzleILi3ELi4ELi3EEENS4_18smem_ptr_flag_bitsILi16EEENSS_INS5_IJSE_NSA_ILi8EEEEEENS5_IJSB_SE_EEEEEEEvNS4_8identityESZ_NS10_IS12_S14_NSS_INS5_IJS15_SE_EEENS5_IJSE_SB_EEEEEEEvS1A_EENS_8epilogue10collective18CollectiveEpilogueINS1G_23Sm100TmaWarpSpecializedILi3ELi2ELi16ELb1ELb0EEEJSG_NS5_IJNSS_ISE_SB_EENSS_INSA_ILi32EEESB_EEEEESH_SJ_SH_SJ_NS1G_6fusion15FusionCallbacksIS1K_NS1P_17LinearCombinationISH_fSH_fLNS_15FloatRoundStyleE2EEESG_S1O_JEEENS4_5SM1004TMEM4LOAD26SM100_TMEM_LOAD_16dp256b4xESZ_NS10_INS11_ILi2ELi4ELi3EEES14_NSS_INS5_IJS15_S1M_EEENS5_IJS1M_SB_EEEEEEENS4_17SM75_U32x4_LDSM_NENS4_14SM90_TMA_STOREES23_NS4_17SM90_U32x4_STSM_NENS4_39AutoVectorizingCopyWithAssumedAlignmentILi128EEEEEEvvEEEEvNT_6ParamsE) ;  /* 0xffffff8002f47950 */ /* 0x000fea0003c3ffff */
        .weak           $__internal_2_$__cuda_sm10x_tcgen05_guardrail_trap_unallocated_columns_being_dealloced
        .type           $__internal_2_$__cuda_sm10x_tcgen05_guardrail_trap_unallocated_columns_being_dealloced,@function
        .size           $__internal_2_$__cuda_sm10x_tcgen05_guardrail_trap_unallocated_columns_being_dealloced,(.L_x_160 - $__internal_2_$__cuda_sm10x_tcgen05_guardrail_trap_unallocated_columns_being_dealloced)
$__internal_2_$__cuda_sm10x_tcgen05_guardrail_trap_unallocated_columns_being_dealloced:
[----:B------:R-:W-:Y:S05]  /*7c30*/  BPT.TRAP 0x1 ;  /* 0x000000040000795c */ /* 0x000fea0000300000 */
[----:B------:R-:W-:-:S04]  /*7c40*/  HFMA2 R3, -RZ, RZ, 0, 0 ;  /* 0x00000000ff037431 */ /* 0x000fc800000001ff */
[----:B------:R-:W-:Y:S05]  /*7c50*/  RET.REL.NODEC R2 `(_ZN7cutlass13device_kernelINS_4gemm6kernel13GemmUniversalIN4cute5tupleIJiiiiEEENS1_10collective13CollectiveMmaINS1_35MainloopSm100TmaUmmaWarpSpecializedILi6ELi2ELi4ENS5_IJNS4_1CILi1EEESB_SB_EEEEENS5_IJNSA_ILi64EEESE_NSA_ILi128EEEEEENS_6half_tENS5_IJSB_llEEESH_NS5_IJlSB_lEEENS4_8TiledMMAINS4_8MMA_AtomIJNS4_20SM100_MMA_F16BF16_SSISH_SH_fLi64ELi64ELNS4_4UMMA5MajorE1ELSO_0ELNSN_7ScaleInE0ELSP_0EEEEEENS4_6LayoutISC_NS5_IJNSA_ILi0EEEST_ST_EEEEENS5_IJNS4_10UnderscoreESW_SW_EEEEENS4_13SM90_TMA_LOADENS4_14ComposedLayoutINS4_7SwizzleILi3ELi4ELi3EEENS4_18smem_ptr_flag_bitsILi16EEENSS_INS5_IJSE_NSA_ILi8EEEEEENS5_IJSB_SE_EEEEEEEvNS4_8identityESZ_NS10_IS12_S14_NSS_INS5_IJS15_SE_EEENS5_IJSE_SB_EEEEEEEvS1A_EENS_8epilogue10collective18CollectiveEpilogueINS1G_23Sm100TmaWarpSpecializedILi3ELi2ELi16ELb1ELb0EEEJSG_NS5_IJNSS_ISE_SB_EENSS_INSA_ILi32EEESB_EEEEESH_SJ_SH_SJ_NS1G_6fusion15FusionCallbacksIS1K_NS1P_17LinearCombinationISH_fSH_fLNS_15FloatRoundStyleE2EEESG_S1O_JEEENS4_5SM1004TMEM4LOAD26SM100_TMEM_LOAD_16dp256b4xESZ_NS10_INS11_ILi2ELi4ELi3EEES14_NSS_INS5_IJS15_S1M_EEENS5_IJS1M_SB_EEEEEEENS4_17SM75_U32x4_LDSM_NENS4_14SM90_TMA_STOREES23_NS4_17SM90_U32x4_STSM_NENS4_39AutoVectorizingCopyWithAssumedAlignmentILi128EEEEEEvvEEEEvNT_6ParamsE) ;  /* 0xffffff8002e87950 */ /* 0x000fea0003c3ffff */
.L_x_159:
[----:B------:R-:W-:-:S00]  /*7c60*/  BRA `(.L_x_159) ;  /* 0xfffffffc00fc7947 */ /* 0x000fc0000383ffff */
[----:B------:R-:W-:-:S00]  /*7c70*/  NOP ;  /* 0x0000000000007918 */ /* 0x000fc00000000000 */
        /* <DEDUP_REMOVED lines=8> */
.L_x_160:


//--------------------- .nv.global.init           --------------------------
	.section	.nv.global.init,"aw",@progbits
.nv.global.init:
	.type		$str$27,@object
	.size		$str$27,($str$28 - $str$27)
$str$27:
        /*0000*/ 	.byte	0x28, 0x61, 0x64, 0x64, 0x72, 0x65, 0x73, 0x73, 0x20, 0x26, 0x20, 0x6d, 0x61, 0x73, 0x6b, 0x29
        /*0010*/ 	.byte	0x20, 0x3d, 0x3d, 0x20, 0x30, 0x00
	.type		$str$28,@object
	.size		$str$28,($str$26 - $str$28)
$str$28:
        /*0016*/ 	.byte	0x2f, 0x74, 0x6d, 0x70, 0x2f, 0x63, 0x75, 0x74, 0x6c, 0x61, 0x73, 0x73, 0x5f, 0x73, 0x77, 0x65
        /*0026*/ 	.byte	0x65, 0x70, 0x5f, 0x73, 0x72, 0x63, 0x2f, 0x69, 0x6e, 0x63, 0x6c, 0x75, 0x64, 0x65, 0x2f, 0x63
        /*0036*/ 	.byte	0x75, 0x74, 0x65, 0x2f, 0x70, 0x6f, 0x69, 0x6e, 0x74, 0x65, 0x72, 0x5f, 0x66, 0x6c, 0x61, 0x67
        /*0046*/ 	.byte	0x67, 0x65, 0x64, 0x2e, 0x68, 0x70, 0x70, 0x00
	.type		$str$26,@object
	.size		$str$26,($str$25 - $str$26)
$str$26:
        /*004e*/ 	.byte	0x2f, 0x74, 0x6d, 0x70, 0x2f, 0x63, 0x75, 0x74, 0x6c, 0x61, 0x73, 0x73, 0x5f, 0x73, 0x77, 0x65
        /*005e*/ 	.byte	0x65, 0x70, 0x5f, 0x73, 0x72, 0x63, 0x2f, 0x69, 0x6e, 0x63, 0x6c, 0x75, 0x64, 0x65, 0x2f, 0x63
        /*006e*/ 	.byte	0x75, 0x74, 0x65, 0x2f, 0x61, 0x74, 0x6f, 0x6d, 0x2f, 0x63, 0x6f, 0x70, 0x79, 0x5f, 0x74, 0x72
        /*007e*/ 	.byte	0x61, 0x69, 0x74, 0x73, 0x5f, 0x73, 0x6d, 0x31, 0x30, 0x30, 0x2e, 0x68, 0x70, 0x70, 0x00
	.type		$str$25,@object
	.size		$str$25,(__unnamed_1 - $str$25)
$str$25:
        /*008d*/ 	.byte	0x28, 0x28, 0x75, 0x69, 0x6e, 0x74, 0x33, 0x32, 0x5f, 0x74, 0x28, 0x74, 0x68, 0x72, 0x65, 0x61
        /*009d*/ 	.byte	0x64, 0x49, 0x64, 0x78, 0x2e, 0x78, 0x29, 0x20, 0x2f, 0x20, 0x33, 0x32, 0x29, 0x20, 0x25, 0x20
        /*00ad*/ 	.byte	0x34, 0x29, 0x20, 0x3d, 0x3d, 0x20, 0x28, 0x28, 0x28, 0x74, 0x6d, 0x65, 0x6d, 0x5f, 0x61, 0x64
        /*00bd*/ 	.byte	0x64, 0x72, 0x20, 0x3e, 0x3e, 0x20, 0x31, 0x36, 0x29, 0x20, 0x2f, 0x20, 0x33, 0x32, 0x29, 0x20
        /*00cd*/ 	.byte	0x25, 0x20, 0x34, 0x29, 0x00
	.type		__unnamed_1,@object
	.size		__unnamed_1,(__unnamed_2 - __unnamed_1)
__unnamed_1:
        /*00d2*/ 	.byte	0x61, 0x75, 0x74, 0x6f, 0x20, 0x63, 0x75, 0x74, 0x65, 0x3a, 0x3a, 0x61, 0x73, 0x5f, 0x70, 0x6f
        /* <DEDUP_REMOVED lines=24> */
        /*0262*/ 	.byte	0x3e, 0x3e, 0x3e, 0x5d, 0x00
	.type		__unnamed_2,@object
	.size		__unnamed_2,(.L_2 - __unnamed_2)
__unnamed_2:
        /* <DEDUP_REMOVED lines=46> */
.L_2:


//--------------------- .nv.shared._ZN7cutlass13device_kernelINS_4gemm6kernel13GemmUniversalIN4cute5tupleIJiiiiEEENS1_10collective13CollectiveMmaINS1_35MainloopSm100TmaUmmaWarpSpecializedILi6ELi2ELi4ENS5_IJNS4_1CILi1EEESB_SB_EEEEENS5_IJNSA_ILi64EEESE_NSA_ILi128EEEEEENS_6half_tENS5_IJSB_llEEESH_NS5_IJlSB_lEEENS4_8TiledMMAINS4_8MMA_AtomIJNS4_20SM100_MMA_F16BF16_SSISH_SH_fLi64ELi64ELNS4_4UMMA5MajorE1ELSO_0ELNSN_7ScaleInE0ELSP_0EEEEEENS4_6LayoutISC_NS5_IJNSA_ILi0EEEST_ST_EEEEENS5_IJNS4_10UnderscoreESW_SW_EEEEENS4_13SM90_TMA_LOADENS4_14ComposedLayoutINS4_7SwizzleILi3ELi4ELi3EEENS4_18smem_ptr_flag_bitsILi16EEENSS_INS5_IJSE_NSA_ILi8EEEEEENS5_IJSB_SE_EEEEEEEvNS4_8identityESZ_NS10_IS12_S14_NSS_INS5_IJS15_SE_EEENS5_IJSE_SB_EEEEEEEvS1A_EENS_8epilogue10collective18CollectiveEpilogueINS1G_23Sm100TmaWarpSpecializedILi3ELi2ELi16ELb1ELb0EEEJSG_NS5_IJNSS_ISE_SB_EENSS_INSA_ILi32EEESB_EEEEESH_SJ_SH_SJ_NS1G_6fusion15FusionCallbacksIS1K_NS1P_17LinearCombinationISH_fSH_fLNS_15FloatRoundStyleE2EEESG_S1O_JEEENS4_5SM1004TMEM4LOAD26SM100_TMEM_LOAD_16dp256b4xESZ_NS10_INS11_ILi2ELi4ELi3EEES14_NSS_INS5_IJS15_S1M_EEENS5_IJS1M_SB_EEEEEEENS4_17SM75_U32x4_LDSM_NENS4_14SM90_TMA_STOREES23_NS4_17SM90_U32x4_STSM_NENS4_39AutoVectorizingCopyWithAssumedAlignmentILi128EEEEEEvvEEEEvNT_6ParamsE --------------------------
	.section	.nv.shared._ZN7cutlass13device_kernelINS_4gemm6kernel13GemmUniversalIN4cute5tupleIJiiiiEEENS1_10collective13CollectiveMmaINS1_35MainloopSm100TmaUmmaWarpSpecializedILi6ELi2ELi4ENS5_IJNS4_1CILi1EEESB_SB_EEEEENS5_IJNSA_ILi64EEESE_NSA_ILi128EEEEEENS_6half_tENS5_IJSB_llEEESH_NS5_IJlSB_lEEENS4_8TiledMMAINS4_8MMA_AtomIJNS4_20SM100_MMA_F16BF16_SSISH_SH_fLi64ELi64ELNS4_4UMMA5MajorE1ELSO_0ELNSN_7ScaleInE0ELSP_0EEEEEENS4_6LayoutISC_NS5_IJNSA_ILi0EEEST_ST_EEEEENS5_IJNS4_10UnderscoreESW_SW_EEEEENS4_13SM90_TMA_LOADENS4_14ComposedLayoutINS4_7SwizzleILi3ELi4ELi3EEENS4_18smem_ptr_flag_bitsILi16EEENSS_INS5_IJSE_NSA_ILi8EEEEEENS5_IJSB_SE_EEEEEEEvNS4_8identityESZ_NS10_IS12_S14_NSS_INS5_IJS15_SE_EEENS5_IJSE_SB_EEEEEEEvS1A_EENS_8epilogue10collective18CollectiveEpilogueINS1G_23Sm100TmaWarpSpecializedILi3ELi2ELi16ELb1ELb0EEEJSG_NS5_IJNSS_ISE_SB_EENSS_INSA_ILi32EEESB_EEEEESH_SJ_SH_SJ_NS1G_6fusion15FusionCallbacksIS1K_NS1P_17LinearCombinationISH_fSH_fLNS_15FloatRoundStyleE2EEESG_S1O_JEEENS4_5SM1004TMEM4LOAD26SM100_TMEM_LOAD_16dp256b4xESZ_NS10_INS11_ILi2ELi4ELi3EEES14_NSS_INS5_IJS15_S1M_EEENS5_IJS1M_SB_EEEEEEENS4_17SM75_U32x4_LDSM_NENS4_14SM90_TMA_STOREES23_NS4_17SM90_U32x4_STSM_NENS4_39AutoVectorizingCopyWithAssumedAlignmentILi128EEEEEEvvEEEEvNT_6ParamsE,"aw",@nobits
	.sectionflags	@""
	.align	16
	.zero		1024


//--------------------- .nv.shared.reserved.0     --------------------------
	.section	.nv.shared.reserved.0,"aw",@nobits
	.weak		__nv_reservedSMEM_offset_0_alias
	.size		__nv_reservedSMEM_offset_0_alias, 0, 64
	.other		__nv_reservedSMEM_offset_0_alias,@"STO_CUDA_RESERVED_SHARED STV_DEFAULT"
__nv_reservedSMEM_offset_0_alias:
	.zero		0
.nv.shared.reserved.0:
	.zero		64
	.weak		__nv_reservedSMEM_tcgen05_partition
	.type		__nv_reservedSMEM_tcgen05_partition,@object
	.size		__nv_reservedSMEM_tcgen05_partition,(.L_0 - __nv_reservedSMEM_tcgen05_partition)
__nv_reservedSMEM_tcgen05_partition:
	.zero		32
.L_0:


//--------------------- .nv.global                --------------------------
	.section	.nv.global,"aw",@nobits
.nv.global:
	.type		_ZN40_INTERNAL_b31f3323_4_k_cu_f52e6190_287414cute1_E,@object
	.size		_ZN40_INTERNAL_b31f3323_4_k_cu_f52e6190_287414cute1_E,(_ZN40_INTERNAL_b31f3323_4_k_cu_f52e6190_287414cuda3std3__45__cpo6cbeginE - _ZN40_INTERNAL_b31f3323_4_k_cu_f52e6190_287414cute1_E)
_ZN40_INTERNAL_b31f3323_4_k_cu_f52e6190_287414cute1_E:
	.zero		1
	.type		_ZN40_INTERNAL_b31f3323_4_k_cu_f52e6190_287414cuda3std3__45__cpo6cbeginE,@object
	.size		_ZN40_INTERNAL_b31f3323_4_k_cu_f52e6190_287414cuda3std3__45__cpo6cbeginE,(_ZN40_INTERNAL_b31f3323_4_k_cu_f52e6190_287414cuda3std3__48in_placeE - _ZN40_INTERNAL_b31f3323_4_k_cu_f52e6190_287414cuda3std3__45__cpo6cbeginE)
_ZN40_INTERNAL_b31f3323_4_k_cu_f52e6190_287414cuda3std3__45__cpo6cbeginE:
	.zero		1
	.type		_ZN40_INTERNAL_b31f3323_4_k_cu_f52e6190_287414cuda3std3__48in_placeE,@object
	.size		_ZN40_INTERNAL_b31f3323_4_k_cu_f52e6190_287414cuda3std3__48in_placeE,(_ZN40_INTERNAL_b31f3323_4_k_cu_f52e6190_287414cuda3std6ranges3__45__cpo9iter_moveE - _ZN40_INTERNAL_b31f3323_4_k_cu_f52e6190_287414cuda3std3__48in_placeE)
_ZN40_INTERNAL_b31f3323_4_k_cu_f52e6190_287414cuda3std3__48in_placeE:
	.zero		1
	.type		_ZN40_INTERNAL_b31f3323_4_k_cu_f52e6190_287414cuda3std6ranges3__45__cpo9iter_moveE,@object
	.size		_ZN40_INTERNAL_b31f3323_4_k_cu_f52e6190_287414cuda3std6ranges3__45__cpo9iter_moveE,(_ZN40_INTERNAL_b31f3323_4_k_cu_f52e6190_287414cuda3std3__45__cpo5beginE - _ZN40_INTERNAL_b31f3323_4_k_cu_f52e6190_287414cuda3std6ranges3__45__cpo9iter_moveE)
_ZN40_INTERNAL_b31f3323_4_k_cu_f52e6190_287414cuda3std6ranges3__45__cpo9iter_moveE:
	.zero		1
	.type		_ZN40_INTERNAL_b31f3323_4_k_cu_f52e6190_287414cuda3std3__45__cpo5beginE,@object
	.size		_ZN40_INTERNAL_b31f3323_4_k_cu_f52e6190_287414cuda3std3__45__cpo5beginE,(_ZN40_INTERNAL_b31f3323_4_k_cu_f52e6190_287414cuda3std3__442_GLOBAL__N__b31f3323_4_k_cu_f52e6190_287416ignoreE - _ZN40_INTERNAL_b31f3323_4_k_cu_f52e6190_287414cuda3std3__45__cpo5beginE)
_ZN40_INTERNAL_b31f3323_4_k_cu_f52e6190_287414cuda3std3__45__cpo5beginE:
	.zero		1
	.type		_ZN40_INTERNAL_b31f3323_4_k_cu_f52e6190_287414cuda3std3__442_GLOBAL__N__b31f3323_4_k_cu_f52e6190_287416ignoreE,@object
	.size		_ZN40_INTERNAL_b31f3323_4_k_cu_f52e6190_287414cuda3std3__442_GLOBAL__N__b31f3323_4_k_cu_f52e6190_287416ignoreE,(_ZN40_INTERNAL_b31f3323_4_k_cu_f52e6190_287414cute7productE - _ZN40_INTERNAL_b31f3323_4_k_cu_f52e6190_287414cuda3std3__442_GLOBAL__N__b31f3323_4_k_cu_f52e6190_287416ignoreE)
_ZN40_INTERNAL_b31f3323_4_k_cu_f52e6190_287414cuda3std3__442_GLOBAL__N__b31f3323_4_k_cu_f52e6190_287416ignoreE:
	.zero		1
	.type		_ZN40_INTERNAL_b31f3323_4_k_cu_f52e6190_287414cute7productE,@object
	.size		_ZN40_INTERNAL_b31f3323_4_k_cu_f52e6190_287414cute7productE,(_ZN40_INTERNAL_b31f3323_4_k_cu_f52e6190_287414cuda3std3__45__cpo3endE - _ZN40_INTERNAL_b31f3323_4_k_cu_f52e6190_287414cute7productE)
_ZN40_INTERNAL_b31f3323_4_k_cu_f52e6190_287414cute7productE:
	.zero		1
	.type		_ZN40_INTERNAL_b31f3323_4_k_cu_f52e6190_287414cuda3std3__45__cpo3endE,@object
	.size		_ZN40_INTERNAL_b31f3323_4_k_cu_f52e6190_287414cuda3std3__45__cpo3endE,(_ZN40_INTERNAL_b31f3323_4_k_cu_f52e6190_287414cuda3std3__419piecewise_constructE - _ZN40_INTERNAL_b31f3323_4_k_cu_f52e6190_287414cuda3std3__45__cpo3endE)
_ZN40_INTERNAL_b31f3323_4_k_cu_f52e6190_287414cuda3std3__45__cpo3endE:
	.zero		1
	.type		_ZN40_INTERNAL_b31f3323_4_k_cu_f52e6190_287414cuda3std3__419piecewise_constructE,@object
	.size		_ZN40_INTERNAL_b31f3323_4_k_cu_f52e6190_287414cuda3std3__419piecewise_constructE,(_ZN40_INTERNAL_b31f3323_4_k_cu_f52e6190_287414cuda3std3__45__cpo4cendE - _ZN40_INTERNAL_b31f3323_4_k_cu_f52e6190_287414cuda3std3__419piecewise_constructE)
_ZN40_INTERNAL_b31f3323_4_k_cu_f52e6190_287414cuda3std3__419piecewise_constructE:
	.zero		1
	.type		_ZN40_INTERNAL_b31f3323_4_k_cu_f52e6190_287414cuda3std3__45__cpo4cendE,@object
	.size		_ZN40_INTERNAL_b31f3323_4_k_cu_f52e6190_287414cuda3std3__45__cpo4cendE,(_ZN40_INTERNAL_b31f3323_4_k_cu_f52e6190_287414cuda3std6ranges3__45__cpo4swapE - _ZN40_INTERNAL_b31f3323_4_k_cu_f52e6190_287414cuda3std3__45__cpo4cendE)
_ZN40_INTERNAL_b31f3323_4_k_cu_f52e6190_287414cuda3std3__45__cpo4cendE:
	.zero		1
	.type		_ZN40_INTERNAL_b31f3323_4_k_cu_f52e6190_287414cuda3std6ranges3__45__cpo4swapE,@object
	.size		_ZN40_INTERNAL_b31f3323_4_k_cu_f52e6190_287414cuda3std6ranges3__45__cpo4swapE,(.L_10 - _ZN40_INTERNAL_b31f3323_4_k_cu_f52e6190_287414cuda3std6ranges3__45__cpo4swapE)
_ZN40_INTERNAL_b31f3323_4_k_cu_f52e6190_287414cuda3std6ranges3__45__cpo4swapE:
	.zero		1
.L_10:


//--------------------- .nv.constant0._ZN7cutlass13device_kernelINS_4gemm6kernel13GemmUniversalIN4cute5tupleIJiiiiEEENS1_10collective13CollectiveMmaINS1_35MainloopSm100TmaUmmaWarpSpecializedILi6ELi2ELi4ENS5_IJNS4_1CILi1EEESB_SB_EEEEENS5_IJNSA_ILi64EEESE_NSA_ILi128EEEEEENS_6half_tENS5_IJSB_llEEESH_NS5_IJlSB_lEEENS4_8TiledMMAINS4_8MMA_AtomIJNS4_20SM100_MMA_F16BF16_SSISH_SH_fLi64ELi64ELNS4_4UMMA5MajorE1ELSO_0ELNSN_7ScaleInE0ELSP_0EEEEEENS4_6LayoutISC_NS5_IJNSA_ILi0EEEST_ST_EEEEENS5_IJNS4_10UnderscoreESW_SW_EEEEENS4_13SM90_TMA_LOADENS4_14ComposedLayoutINS4_7SwizzleILi3ELi4ELi3EEENS4_18smem_ptr_flag_bitsILi16EEENSS_INS5_IJSE_NSA_ILi8EEEEEENS5_IJSB_SE_EEEEEEEvNS4_8identityESZ_NS10_IS12_S14_NSS_INS5_IJS15_SE_EEENS5_IJSE_SB_EEEEEEEvS1A_EENS_8epilogue10collective18CollectiveEpilogueINS1G_23Sm100TmaWarpSpecializedILi3ELi2ELi16ELb1ELb0EEEJSG_NS5_IJNSS_ISE_SB_EENSS_INSA_ILi32EEESB_EEEEESH_SJ_SH_SJ_NS1G_6fusion15FusionCallbacksIS1K_NS1P_17LinearCombinationISH_fSH_fLNS_15FloatRoundStyleE2EEESG_S1O_JEEENS4_5SM1004TMEM4LOAD26SM100_TMEM_LOAD_16dp256b4xESZ_NS10_INS11_ILi2ELi4ELi3EEES14_NSS_INS5_IJS15_S1M_EEENS5_IJS1M_SB_EEEEEEENS4_17SM75_U32x4_LDSM_NENS4_14SM90_TMA_STOREES23_NS4_17SM90_U32x4_STSM_NENS4_39AutoVectorizingCopyWithAssumedAlignmentILi128EEEEEEvvEEEEvNT_6ParamsE --------------------------
	.section	.nv.constant0._ZN7cutlass13device_kernelINS_4gemm6kernel13GemmUniversalIN4cute5tupleIJiiiiEEENS1_10collective13CollectiveMmaINS1_35MainloopSm100TmaUmmaWarpSpecializedILi6ELi2ELi4ENS5_IJNS4_1CILi1EEESB_SB_EEEEENS5_IJNSA_ILi64EEESE_NSA_ILi128EEEEEENS_6half_tENS5_IJSB_llEEESH_NS5_IJlSB_lEEENS4_8TiledMMAINS4_8MMA_AtomIJNS4_20SM100_MMA_F16BF16_SSISH_SH_fLi64ELi64ELNS4_4UMMA5MajorE1ELSO_0ELNSN_7ScaleInE0ELSP_0EEEEEENS4_6LayoutISC_NS5_IJNSA_ILi0EEEST_ST_EEEEENS5_IJNS4_10UnderscoreESW_SW_EEEEENS4_13SM90_TMA_LOADENS4_14ComposedLayoutINS4_7SwizzleILi3ELi4ELi3EEENS4_18smem_ptr_flag_bitsILi16EEENSS_INS5_IJSE_NSA_ILi8EEEEEENS5_IJSB_SE_EEEEEEEvNS4_8identityESZ_NS10_IS12_S14_NSS_INS5_IJS15_SE_EEENS5_IJSE_SB_EEEEEEEvS1A_EENS_8epilogue10collective18CollectiveEpilogueINS1G_23Sm100TmaWarpSpecializedILi3ELi2ELi16ELb1ELb0EEEJSG_NS5_IJNSS_ISE_SB_EENSS_INSA_ILi32EEESB_EEEEESH_SJ_SH_SJ_NS1G_6fusion15FusionCallbacksIS1K_NS1P_17LinearCombinationISH_fSH_fLNS_15FloatRoundStyleE2EEESG_S1O_JEEENS4_5SM1004TMEM4LOAD26SM100_TMEM_LOAD_16dp256b4xESZ_NS10_INS11_ILi2ELi4ELi3EEES14_NSS_INS5_IJS15_S1M_EEENS5_IJS1M_SB_EEEEEEENS4_17SM75_U32x4_LDSM_NENS4_14SM90_TMA_STOREES23_NS4_17SM90_U32x4_STSM_NENS4_39AutoVectorizingCopyWithAssumedAlignmentILi128EEEEEEvvEEEEvNT_6ParamsE,"a",@progbits
	.sectionflags	@""
	.align	4
.nv.constant0._ZN7cutlass13device_kernelINS_4gemm6kernel13GemmUniversalIN4cute5tupleIJiiiiEEENS1_10collective13CollectiveMmaINS1_35MainloopSm100TmaUmmaWarpSpecializedILi6ELi2ELi4ENS5_IJNS4_1CILi1EEESB_SB_EEEEENS5_IJNSA_ILi64EEESE_NSA_ILi128EEEEEENS_6half_tENS5_IJSB_llEEESH_NS5_IJlSB_lEEENS4_8TiledMMAINS4_8MMA_AtomIJNS4_20SM100_MMA_F16BF16_SSISH_SH_fLi64ELi64ELNS4_4UMMA5MajorE1ELSO_0ELNSN_7ScaleInE0ELSP_0EEEEEENS4_6LayoutISC_NS5_IJNSA_ILi0EEEST_ST_EEEEENS5_IJNS4_10UnderscoreESW_SW_EEEEENS4_13SM90_TMA_LOADENS4_14ComposedLayoutINS4_7SwizzleILi3ELi4ELi3EEENS4_18smem_ptr_flag_bitsILi16EEENSS_INS5_IJSE_NSA_ILi8EEEEEENS5_IJSB_SE_EEEEEEEvNS4_8identityESZ_NS10_IS12_S14_NSS_INS5_IJS15_SE_EEENS5_IJSE_SB_EEEEEEEvS1A_EENS_8epilogue10collective18CollectiveEpilogueINS1G_23Sm100TmaWarpSpecializedILi3ELi2ELi16ELb1ELb0EEEJSG_NS5_IJNSS_ISE_SB_EENSS_INSA_ILi32EEESB_EEEEESH_SJ_SH_SJ_NS1G_6fusion15FusionCallbacksIS1K_NS1P_17LinearCombinationISH_fSH_fLNS_15FloatRoundStyleE2EEESG_S1O_JEEENS4_5SM1004TMEM4LOAD26SM100_TMEM_LOAD_16dp256b4xESZ_NS10_INS11_ILi2ELi4ELi3EEES14_NSS_INS5_IJS15_S1M_EEENS5_IJS1M_SB_EEEEEEENS4_17SM75_U32x4_LDSM_NENS4_14SM90_TMA_STOREES23_NS4_17SM90_U32x4_STSM_NENS4_39AutoVectorizingCopyWithAssumedAlignmentILi128EEEEEEvvEEEEvNT_6ParamsE:
	.zero		2944


//--------------------- SYMBOLS --------------------------

	.type		.nv.reservedSmem.offset0,@object
	.size		.nv.reservedSmem.offset0,0x4
	.type		.nv.reservedSmem.cap,@object
	.size		.nv.reservedSmem.cap,0x4
	.type		__assertfail,@function
